// auto-generated by cutlass_sweep.gemm — config: {"arch": "sm_90", "cluster_m": 1, "cluster_n": 1, "dtype": "int8", "dtype_b": "int8", "layout": "nt", "stages": 2, "tile_k": 64, "tile_m": 256, "tile_n": 256}
#include "cutlass/cutlass.h"
#include "cutlass/gemm/collective/collective_builder.hpp"
#include "cutlass/gemm/device/gemm_universal_adapter.h"
#include "cutlass/gemm/kernel/gemm_universal.hpp"
#include "cutlass/epilogue/collective/collective_builder.hpp"

using ElemA = int8_t;
using ElemB = int8_t;
using ElemCD = int8_t;
using Acc  = int32_t;
using TileShape    = cute::Shape<cute::_256, cute::_256, cute::_64>;
using ClusterShape = cute::Shape<cute::_1, cute::_1, cute::_1>;

using CollectiveEpilogue = typename cutlass::epilogue::collective::CollectiveBuilder<
    cutlass::arch::Sm90, cutlass::arch::OpClassTensorOp,
    TileShape, ClusterShape,
    cutlass::epilogue::collective::EpilogueTileAuto,
    Acc, Acc,
    ElemCD, cutlass::layout::RowMajor, 128 / cutlass::sizeof_bits<ElemCD>::value,
    ElemCD, cutlass::layout::RowMajor, 128 / cutlass::sizeof_bits<ElemCD>::value,
    cutlass::epilogue::collective::EpilogueScheduleAuto
  >::CollectiveOp;

using CollectiveMainloop = typename cutlass::gemm::collective::CollectiveBuilder<
    cutlass::arch::Sm90, cutlass::arch::OpClassTensorOp,
    ElemA, cutlass::layout::RowMajor, 128 / cutlass::sizeof_bits<ElemA>::value,
    ElemB, cutlass::layout::ColumnMajor, 128 / cutlass::sizeof_bits<ElemB>::value,
    Acc,
    TileShape, ClusterShape,
    cutlass::gemm::collective::StageCount<2>,
    cutlass::gemm::collective::KernelScheduleAuto
  >::CollectiveOp;

using GemmKernel = cutlass::gemm::kernel::GemmUniversal<
    cute::Shape<int,int,int,int>,
    CollectiveMainloop,
    CollectiveEpilogue
>;
using Gemm = cutlass::gemm::device::GemmUniversalAdapter<GemmKernel>;

// Force the device kernel symbol into the cubin without needing a host main.
auto* _anchor = &cutlass::device_kernel<GemmKernel>;


// ===== COMPILED SASS (sm_90a) =====

	.target	sm_90a

	.elftype	@"ET_EXEC"


//--------------------- .note.nv.tkinfo           --------------------------
	.section	.note.nv.tkinfo,"",@"SHT_NOTE"
	.sectionflags	@"SHF_NOTE_NV_TKINFO"
	.tkinfo
        /*0018*/ 	.word	0x00000002
        /*0030*/ 	.string	""
        /*0030*/ 	.string	"ptxas"
        /*0030*/ 	.string	"Cuda compilation tools, release 13.0, V13.0.88"
        /*0030*/ 	.string	"Build cuda_13.0.r13.0/compiler.36424714_0"
        /*0030*/ 	.string	"-arch sm_90a -m 64 "



//--------------------- .note.nv.cuinfo           --------------------------
	.section	.note.nv.cuinfo,"",@"SHT_NOTE"
	.sectionflags	@"SHF_NOTE_NV_CUINFO"
        /*0018*/ 	.short	0x0002
        /*001a*/ 	.short	0x005a
        /*001c*/ 	.short	0x0082
	.zero		2


//--------------------- .nv.info                  --------------------------
	.section	.nv.info,"",@"SHT_CUDA_INFO"
	.align	4


	//----- nvinfo : EIATTR_REGCOUNT
	.align		4
        /*0000*/ 	.byte	0x04, 0x2f
        /*0002*/ 	.short	(.L_15 - .L_14)
	.align		4
.L_14:
        /*0004*/ 	.word	index@(_ZN7cutlass13device_kernelINS_4gemm6kernel13GemmUniversalIN4cute5tupleIJiiiiEEENS1_10collective13CollectiveMmaINS1_34MainloopSm90TmaGmmaWarpSpecializedILi2ENS5_IJNS4_1CILi1EEESB_SB_EEENS1_35KernelTmaWarpSpecializedCooperativeEEENS5_IJNSA_ILi256EEESF_NSA_ILi64EEEEEEaNS5_IJlSB_lEEEaSI_NS4_8TiledMMAINS4_8MMA_AtomIJNS4_4SM904GMMA27MMA_64x256x32_S32S8S8_SS_TNEEEENS4_6LayoutINS5_IJNSA_ILi2EEESB_SB_EEENS5_IJSB_NSA_ILi0EEESS_EEEEENS5_IJNS4_10UnderscoreESV_SV_EEEEENS4_13SM90_TMA_LOADENS4_14ComposedLayoutINS4_7SwizzleILi2ELi4ELi3EEENS4_18smem_ptr_flag_bitsILi8EEENSP_INS5_IJNSA_ILi8EEESG_EEENS5_IJSG_SB_EEEEEEEvNS4_8identityESY_S18_vS19_EENS_8epilogue10collective6detail29Sm90TmaWarpSpecializedAdapterINS1C_15DefaultEpilogueIaSI_SI_NS1B_6thread17LinearCombinationIaLi1EiiLNS1G_9ScaleType4KindE0ELNS_15FloatRoundStyleE2EaEENS1_15EpilogueDefaultEEEEEvvEEEEvNT_6ParamsE)
        /*0008*/ 	.word	0x000000a8


	//----- nvinfo : EIATTR_FRAME_SIZE
	.align		4
.L_15:
        /*000c*/ 	.byte	0x04, 0x11
        /*000e*/ 	.short	(.L_17 - .L_16)
	.align		4
.L_16:
        /*0010*/ 	.word	index@(_ZN7cutlass13device_kernelINS_4gemm6kernel13GemmUniversalIN4cute5tupleIJiiiiEEENS1_10collective13CollectiveMmaINS1_34MainloopSm90TmaGmmaWarpSpecializedILi2ENS5_IJNS4_1CILi1EEESB_SB_EEENS1_35KernelTmaWarpSpecializedCooperativeEEENS5_IJNSA_ILi256EEESF_NSA_ILi64EEEEEEaNS5_IJlSB_lEEEaSI_NS4_8TiledMMAINS4_8MMA_AtomIJNS4_4SM904GMMA27MMA_64x256x32_S32S8S8_SS_TNEEEENS4_6LayoutINS5_IJNSA_ILi2EEESB_SB_EEENS5_IJSB_NSA_ILi0EEESS_EEEEENS5_IJNS4_10UnderscoreESV_SV_EEEEENS4_13SM90_TMA_LOADENS4_14ComposedLayoutINS4_7SwizzleILi2ELi4ELi3EEENS4_18smem_ptr_flag_bitsILi8EEENSP_INS5_IJNSA_ILi8EEESG_EEENS5_IJSG_SB_EEEEEEEvNS4_8identityESY_S18_vS19_EENS_8epilogue10collective6detail29Sm90TmaWarpSpecializedAdapterINS1C_15DefaultEpilogueIaSI_SI_NS1B_6thread17LinearCombinationIaLi1EiiLNS1G_9ScaleType4KindE0ELNS_15FloatRoundStyleE2EaEENS1_15EpilogueDefaultEEEEEvvEEEEvNT_6ParamsE)
        /*0014*/ 	.word	0x000004b8


	//----- nvinfo : EIATTR_MIN_STACK_SIZE
	.align		4
.L_17:
        /*0018*/ 	.byte	0x04, 0x12
        /*001a*/ 	.short	(.L_19 - .L_18)
	.align		4
.L_18:
        /*001c*/ 	.word	index@(_ZN7cutlass13device_kernelINS_4gemm6kernel13GemmUniversalIN4cute5tupleIJiiiiEEENS1_10collective13CollectiveMmaINS1_34MainloopSm90TmaGmmaWarpSpecializedILi2ENS5_IJNS4_1CILi1EEESB_SB_EEENS1_35KernelTmaWarpSpecializedCooperativeEEENS5_IJNSA_ILi256EEESF_NSA_ILi64EEEEEEaNS5_IJlSB_lEEEaSI_NS4_8TiledMMAINS4_8MMA_AtomIJNS4_4SM904GMMA27MMA_64x256x32_S32S8S8_SS_TNEEEENS4_6LayoutINS5_IJNSA_ILi2EEESB_SB_EEENS5_IJSB_NSA_ILi0EEESS_EEEEENS5_IJNS4_10UnderscoreESV_SV_EEEEENS4_13SM90_TMA_LOADENS4_14ComposedLayoutINS4_7SwizzleILi2ELi4ELi3EEENS4_18smem_ptr_flag_bitsILi8EEENSP_INS5_IJNSA_ILi8EEESG_EEENS5_IJSG_SB_EEEEEEEvNS4_8identityESY_S18_vS19_EENS_8epilogue10collective6detail29Sm90TmaWarpSpecializedAdapterINS1C_15DefaultEpilogueIaSI_SI_NS1B_6thread17LinearCombinationIaLi1EiiLNS1G_9ScaleType4KindE0ELNS_15FloatRoundStyleE2EaEENS1_15EpilogueDefaultEEEEEvvEEEEvNT_6ParamsE)
        /*0020*/ 	.word	0x000004b8
.L_19:


//--------------------- .nv.compat                --------------------------
	.section	.nv.compat,"",@"SHT_CUDA_COMPAT_INFO"
	.align	4
        /*0000*/ 	.byte	0x02, 0x09, 0x01, 0x00, 0x02, 0x02, 0x04, 0x00, 0x02, 0x05, 0x05, 0x00, 0x03, 0x07, 0x01, 0x01
        /*0010*/ 	.byte	0x02, 0x03, 0x01, 0x00, 0x02, 0x06, 0x01, 0x00, 0x04, 0x0b, 0x08, 0x00, 0x00, 0x00, 0x00, 0x00
        /*0020*/ 	.byte	0x00, 0x00, 0x00, 0x00


//--------------------- .nv.info._ZN7cutlass13device_kernelINS_4gemm6kernel13GemmUniversalIN4cute5tupleIJiiiiEEENS1_10collective13CollectiveMmaINS1_34MainloopSm90TmaGmmaWarpSpecializedILi2ENS5_IJNS4_1CILi1EEESB_SB_EEENS1_35KernelTmaWarpSpecializedCooperativeEEENS5_IJNSA_ILi256EEESF_NSA_ILi64EEEEEEaNS5_IJlSB_lEEEaSI_NS4_8TiledMMAINS4_8MMA_AtomIJNS4_4SM904GMMA27MMA_64x256x32_S32S8S8_SS_TNEEEENS4_6LayoutINS5_IJNSA_ILi2EEESB_SB_EEENS5_IJSB_NSA_ILi0EEESS_EEEEENS5_IJNS4_10UnderscoreESV_SV_EEEEENS4_13SM90_TMA_LOADENS4_14ComposedLayoutINS4_7SwizzleILi2ELi4ELi3EEENS4_18smem_ptr_flag_bitsILi8EEENSP_INS5_IJNSA_ILi8EEESG_EEENS5_IJSG_SB_EEEEEEEvNS4_8identityESY_S18_vS19_EENS_8epilogue10collective6detail29Sm90TmaWarpSpecializedAdapterINS1C_15DefaultEpilogueIaSI_SI_NS1B_6thread17LinearCombinationIaLi1EiiLNS1G_9ScaleType4KindE0ELNS_15FloatRoundStyleE2EaEENS1_15EpilogueDefaultEEEEEvvEEEEvNT_6ParamsE --------------------------
	.section	.nv.info._ZN7cutlass13device_kernelINS_4gemm6kernel13GemmUniversalIN4cute5tupleIJiiiiEEENS1_10collective13CollectiveMmaINS1_34MainloopSm90TmaGmmaWarpSpecializedILi2ENS5_IJNS4_1CILi1EEESB_SB_EEENS1_35KernelTmaWarpSpecializedCooperativeEEENS5_IJNSA_ILi256EEESF_NSA_ILi64EEEEEEaNS5_IJlSB_lEEEaSI_NS4_8TiledMMAINS4_8MMA_AtomIJNS4_4SM904GMMA27MMA_64x256x32_S32S8S8_SS_TNEEEENS4_6LayoutINS5_IJNSA_ILi2EEESB_SB_EEENS5_IJSB_NSA_ILi0EEESS_EEEEENS5_IJNS4_10UnderscoreESV_SV_EEEEENS4_13SM90_TMA_LOADENS4_14ComposedLayoutINS4_7SwizzleILi2ELi4ELi3EEENS4_18smem_ptr_flag_bitsILi8EEENSP_INS5_IJNSA_ILi8EEESG_EEENS5_IJSG_SB_EEEEEEEvNS4_8identityESY_S18_vS19_EENS_8epilogue10collective6detail29Sm90TmaWarpSpecializedAdapterINS1C_15DefaultEpilogueIaSI_SI_NS1B_6thread17LinearCombinationIaLi1EiiLNS1G_9ScaleType4KindE0ELNS_15FloatRoundStyleE2EaEENS1_15EpilogueDefaultEEEEEvvEEEEvNT_6ParamsE,"",@"SHT_CUDA_INFO"
	.sectionflags	@""
	.align	4


	//----- nvinfo : EIATTR_CUDA_API_VERSION
	.align		4
        /*0000*/ 	.byte	0x04, 0x37
        /*0002*/ 	.short	(.L_21 - .L_20)
.L_20:
        /*0004*/ 	.word	0x00000082


	//----- nvinfo : EIATTR_KPARAM_INFO
	.align		4
.L_21:
        /*0008*/ 	.byte	0x04, 0x17
        /*000a*/ 	.short	(.L_23 - .L_22)
.L_22:
        /*000c*/ 	.word	0x00000000
        /*0010*/ 	.short	0x0000
        /*0012*/ 	.short	0x0070
        /*0014*/ 	.byte	0x00, 0xf0, 0x01, 0x10


	//----- nvinfo : EIATTR_SPARSE_MMA_MASK
	.align		4
.L_23:
        /*0018*/ 	.byte	0x03, 0x50
        /*001a*/ 	.short	0x0000


	//----- nvinfo : EIATTR_MAXREG_COUNT
	.align		4
        /*001c*/ 	.byte	0x03, 0x1b
        /*001e*/ 	.short	0x00a8


	//----- nvinfo : EIATTR_NUM_BARRIERS
	.align		4
        /*0020*/ 	.byte	0x02, 0x4c
        /*0022*/ 	.byte	0x01
	.zero		1


	//----- nvinfo : EIATTR_EXTERNS
	.align		4
        /*0024*/ 	.byte	0x04, 0x0f
        /*0026*/ 	.short	(.L_25 - .L_24)


	//   ....[0]....
	.align		4
.L_24:
        /*0028*/ 	.word	index@(__assertfail)


	//----- nvinfo : EIATTR_ANNOTATIONS
	.align		4
.L_25:
        /*002c*/ 	.byte	0x04, 0x55
        /*002e*/ 	.short	(.L_27 - .L_26)


	//   ....[0]....
.L_26:
        /*0030*/ 	.word	0x00000001
        /*0034*/ 	.byte	0x50, 0x06, 0x00, 0x00, 0x01, 0x00, 0x00, 0x00, 0x70, 0x06, 0x00, 0x00, 0x01, 0x00, 0x00, 0x00
        /* <DEDUP_REMOVED lines=376> */
        /*17c4*/ 	.byte	0xd0, 0x38, 0x01, 0x00, 0x01, 0x00, 0x00, 0x00, 0xf0, 0x38, 0x01, 0x00


	//----- nvinfo : EIATTR_MERCURY_ISA_VERSION
	.align		4
.L_27:
        /*17d0*/ 	.byte	0x03, 0x5f
        /*17d2*/ 	.short	0x0101


	//----- nvinfo : EIATTR_INT_WARP_WIDE_INSTR_OFFSETS
	.align		4
        /*17d4*/ 	.byte	0x04, 0x31
        /*17d6*/ 	.short	(.L_29 - .L_28)


	//   ....[0]....
.L_28:
        /*17d8*/ 	.word	0x000004c0


	//   ....[1]....
        /*17dc*/ 	.word	0x000004d0


	//   ....[2]....
        /*17e0*/ 	.word	0x00000560


	//----- nvinfo : EIATTR_COOP_GROUP_MASK_REGIDS
	.align		4
.L_29:
        /*17e4*/ 	.byte	0x04, 0x29
        /*17e6*/ 	.short	(.L_31 - .L_30)


	//   ....[0]....
.L_30:
        /*17e8*/ 	.word	0xffffffff


	//   ....[1]....
        /*17ec*/ 	.word	0xffffffff


	//   ....[2]....
        /*17f0*/ 	.word	0xffffffff


	//   ....[3]....
        /*17f4*/ 	.word	0xffffffff


	//   ....[4]....
        /*17f8*/ 	.word	0xffffffff


	//----- nvinfo : EIATTR_COOP_GROUP_INSTR_OFFSETS
	.align		4
.L_31:
        /*17fc*/ 	.byte	0x04, 0x28
        /*17fe*/ 	.short	(.L_33 - .L_32)


	//   ....[0]....
.L_32:
        /*1800*/ 	.word	0x00000070


	//   ....[1]....
        /*1804*/ 	.word	0x00000080


	//   ....[2]....
        /*1808*/ 	.word	0x000001a0


	//   ....[3]....
        /*180c*/ 	.word	0x00000370


	//   ....[4]....
        /*1810*/ 	.word	0x00001130


	//----- nvinfo : EIATTR_REG_RECONFIG
	.align		4
.L_33:
        /*1814*/ 	.byte	0x01, 0x54
	.zero		2


	//----- nvinfo : EIATTR_SYSCALL_OFFSETS
	.align		4
        /*1818*/ 	.byte	0x04, 0x46
        /*181a*/ 	.short	(.L_35 - .L_34)


	//   ....[0]....
.L_34:
        /*181c*/ 	.word	0x000012f0


	//----- nvinfo : EIATTR_MBARRIER_INSTR_OFFSETS
	.align		4
.L_35:
        /*1820*/ 	.byte	0x04, 0x39
        /*1822*/ 	.short	(.L_37 - .L_36)


	//   ....[0]....
.L_36:
        /*1824*/ 	.word	0x00000320
        /*1828*/ 	.word	0x000000ff
        /*182c*/ 	.word	0x00000000
        /*1830*/ 	.short	0x0100
        /*1832*/ 	.byte	0x08
	.zero		1


	//   ....[1]....
        /*1834*/ 	.word	0x00000330
        /*1838*/ 	.word	0x000000ff
        /*183c*/ 	.word	0x00000010
        /*1840*/ 	.short	0x0100
        /*1842*/ 	.byte	0x08
	.zero		1


	//   ....[2]....
        /*1844*/ 	.word	0x00000340
        /*1848*/ 	.word	0x000000ff
        /*184c*/ 	.word	0x00000008
        /*1850*/ 	.short	0x0100
        /*1852*/ 	.byte	0x08
	.zero		1


	//   ....[3]....
        /*1854*/ 	.word	0x00000350
        /*1858*/ 	.word	0x000000ff
        /*185c*/ 	.word	0x00000018
        /*1860*/ 	.short	0x0100
        /*1862*/ 	.byte	0x08
	.zero		1


	//   ....[4]....
        /*1864*/ 	.word	0x000005e0
        /*1868*/ 	.word	0x000000ff
        /*186c*/ 	.word	0x00000030
        /*1870*/ 	.short	0x0100
        /*1872*/ 	.byte	0x10
	.zero		1


	//   ....[5]....
        /*1874*/ 	.word	0x00000680
        /*1878*/ 	.word	0x000000ff
        /*187c*/ 	.word	0x00000038
        /*1880*/ 	.short	0x0100
        /*1882*/ 	.byte	0x10
	.zero		1


	//   ....[6]....
        /*1884*/ 	.word	0x000013d0
        /*1888*/ 	.word	0x00000003
        /*188c*/ 	.word	0x00000000
        /*1890*/ 	.short	0x010a
        /*1892*/ 	.byte	0x3f
	.zero		1


	//   ....[7]....
        /*1894*/ 	.word	0x00001410
        /*1898*/ 	.word	0x00000003
        /*189c*/ 	.word	0x00000000
        /*18a0*/ 	.short	0x010a
        /*18a2*/ 	.byte	0x3f
	.zero		1


	//   ....[8]....
        /*18a4*/ 	.word	0x00002960
        /*18a8*/ 	.word	0x00000004
        /*18ac*/ 	.word	0x00000000
        /*18b0*/ 	.short	0x010a
        /*18b2*/ 	.byte	0x3f
	.zero		1


	//   ....[9]....
        /*18b4*/ 	.word	0x000029a0
        /*18b8*/ 	.word	0x00000004
        /*18bc*/ 	.word	0x00000000
        /*18c0*/ 	.short	0x010a
        /*18c2*/ 	.byte	0x3f
	.zero		1


	//   ....[10]....
        /*18c4*/ 	.word	0x000049a0
        /*18c8*/ 	.word	0x00000004
        /*18cc*/ 	.word	0x00000000
        /*18d0*/ 	.short	0x0101
        /*18d2*/ 	.byte	0x3f
	.zero		1


	//   ....[11]....
        /*18d4*/ 	.word	0x00004b70
        /*18d8*/ 	.word	0x00000000
        /*18dc*/ 	.word	0x00000000
        /*18e0*/ 	.short	0x0101
        /*18e2*/ 	.byte	0x3f
	.zero		1


	//   ....[12]....
        /*18e4*/ 	.word	0x000134a0
        /*18e8*/ 	.word	0x0000000a
        /*18ec*/ 	.word	0x00000010
        /*18f0*/ 	.short	0x010a
        /*18f2*/ 	.byte	0x3f
	.zero		1


	//   ....[13]....
        /*18f4*/ 	.word	0x00013830
        /*18f8*/ 	.word	0x00000002
        /*18fc*/ 	.word	0x00000038
        /*1900*/ 	.short	0x0101
        /*1902*/ 	.byte	0x3f
	.zero		1


	//   ....[14]....
        /*1904*/ 	.word	0x00013ff0
        /*1908*/ 	.word	0x00000005
        /*190c*/ 	.word	0x00000000
        /*1910*/ 	.short	0x010a
        /*1912*/ 	.byte	0x3f
	.zero		1


	//   ....[15]....
        /*1914*/ 	.word	0x00014080
        /*1918*/ 	.word	0x00000003
        /*191c*/ 	.word	0x00000000
        /*1920*/ 	.short	0x010a
        /*1922*/ 	.byte	0x3f
	.zero		1


	//   ....[16]....
        /*1924*/ 	.word	0x000140e0
        /*1928*/ 	.word	0x00000003
        /*192c*/ 	.word	0x00000000
        /*1930*/ 	.short	0x010a
        /*1932*/ 	.byte	0x3f
	.zero		1


	//   ....[17]....
        /*1934*/ 	.word	0x00014130
        /*1938*/ 	.word	0x00000004
        /*193c*/ 	.word	0x00000000
        /*1940*/ 	.short	0x010a
        /*1942*/ 	.byte	0x3f
	.zero		1


	//   ....[18]....
        /*1944*/ 	.word	0x00014200
        /*1948*/ 	.word	0x0000000a
        /*194c*/ 	.word	0x00000010
        /*1950*/ 	.short	0x010a
        /*1952*/ 	.byte	0x3f
	.zero		1


	//   ....[19]....
        /*1954*/ 	.word	0x000142d0
        /*1958*/ 	.word	0x00000005
        /*195c*/ 	.word	0x00000000
        /*1960*/ 	.short	0x010a
        /*1962*/ 	.byte	0x3f
	.zero		1


	//----- nvinfo : EIATTR_NUM_MBARRIERS
	.align		4
.L_37:
        /*1964*/ 	.byte	0x03, 0x38
        /*1966*/ 	.short	0x0006


	//----- nvinfo : EIATTR_EXIT_INSTR_OFFSETS
	.align		4
        /*1968*/ 	.byte	0x04, 0x1c
        /*196a*/ 	.short	(.L_39 - .L_38)


	//   ....[0]....
.L_38:
        /*196c*/ 	.word	0x000006e0


	//   ....[1]....
        /*1970*/ 	.word	0x00001050


	//   ....[2]....
        /*1974*/ 	.word	0x00012a20


	//   ....[3]....
        /*1978*/ 	.word	0x00013130


	//   ....[4]....
        /*197c*/ 	.word	0x000140d0


	//----- nvinfo : EIATTR_MAX_THREADS
	.align		4
.L_39:
        /*1980*/ 	.byte	0x04, 0x05
        /*1982*/ 	.short	(.L_41 - .L_40)
.L_40:
        /*1984*/ 	.word	0x00000180
        /*1988*/ 	.word	0x00000001
        /*198c*/ 	.word	0x00000001


	//----- nvinfo : EIATTR_CRS_STACK_SIZE
	.align		4
.L_41:
        /*1990*/ 	.byte	0x04, 0x1e
        /*1992*/ 	.short	(.L_43 - .L_42)
.L_42:
        /*1994*/ 	.word	0x00000000


	//----- nvinfo : EIATTR_CBANK_PARAM_SIZE
	.align		4
.L_43:
        /*1998*/ 	.byte	0x03, 0x19
        /*199a*/ 	.short	0x0470


	//----- nvinfo : EIATTR_PARAM_CBANK
	.align		4
        /*199c*/ 	.byte	0x04, 0x0a
        /*199e*/ 	.short	(.L_45 - .L_44)
	.align		4
.L_44:
        /*19a0*/ 	.word	index@(.nv.constant0._ZN7cutlass13device_kernelINS_4gemm6kernel13GemmUniversalIN4cute5tupleIJiiiiEEENS1_10collective13CollectiveMmaINS1_34MainloopSm90TmaGmmaWarpSpecializedILi2ENS5_IJNS4_1CILi1EEESB_SB_EEENS1_35KernelTmaWarpSpecializedCooperativeEEENS5_IJNSA_ILi256EEESF_NSA_ILi64EEEEEEaNS5_IJlSB_lEEEaSI_NS4_8TiledMMAINS4_8MMA_AtomIJNS4_4SM904GMMA27MMA_64x256x32_S32S8S8_SS_TNEEEENS4_6LayoutINS5_IJNSA_ILi2EEESB_SB_EEENS5_IJSB_NSA_ILi0EEESS_EEEEENS5_IJNS4_10UnderscoreESV_SV_EEEEENS4_13SM90_TMA_LOADENS4_14ComposedLayoutINS4_7SwizzleILi2ELi4ELi3EEENS4_18smem_ptr_flag_bitsILi8EEENSP_INS5_IJNSA_ILi8EEESG_EEENS5_IJSG_SB_EEEEEEEvNS4_8identityESY_S18_vS19_EENS_8epilogue10collective6detail29Sm90TmaWarpSpecializedAdapterINS1C_15DefaultEpilogueIaSI_SI_NS1B_6thread17LinearCombinationIaLi1EiiLNS1G_9ScaleType4KindE0ELNS_15FloatRoundStyleE2EaEENS1_15EpilogueDefaultEEEEEvvEEEEvNT_6ParamsE)
        /*19a4*/ 	.short	0x0210
        /*19a6*/ 	.short	0x0470


	//----- nvinfo : EIATTR_SW_WAR
	.align		4
.L_45:
        /*19a8*/ 	.byte	0x04, 0x36
        /*19aa*/ 	.short	(.L_47 - .L_46)
.L_46:
        /*19ac*/ 	.word	0x00000008
.L_47:


//--------------------- .nv.callgraph             --------------------------
	.section	.nv.callgraph,"",@"SHT_CUDA_CALLGRAPH"
	.align	4
	.sectionentsize	8
	.align		4
        /*0000*/ 	.word	0x00000000
	.align		4
        /*0004*/ 	.word	0xffffffff
	.align		4
        /*0008*/ 	.word	index@(_ZN7cutlass13device_kernelINS_4gemm6kernel13GemmUniversalIN4cute5tupleIJiiiiEEENS1_10collective13CollectiveMmaINS1_34MainloopSm90TmaGmmaWarpSpecializedILi2ENS5_IJNS4_1CILi1EEESB_SB_EEENS1_35KernelTmaWarpSpecializedCooperativeEEENS5_IJNSA_ILi256EEESF_NSA_ILi64EEEEEEaNS5_IJlSB_lEEEaSI_NS4_8TiledMMAINS4_8MMA_AtomIJNS4_4SM904GMMA27MMA_64x256x32_S32S8S8_SS_TNEEEENS4_6LayoutINS5_IJNSA_ILi2EEESB_SB_EEENS5_IJSB_NSA_ILi0EEESS_EEEEENS5_IJNS4_10UnderscoreESV_SV_EEEEENS4_13SM90_TMA_LOADENS4_14ComposedLayoutINS4_7SwizzleILi2ELi4ELi3EEENS4_18smem_ptr_flag_bitsILi8EEENSP_INS5_IJNSA_ILi8EEESG_EEENS5_IJSG_SB_EEEEEEEvNS4_8identityESY_S18_vS19_EENS_8epilogue10collective6detail29Sm90TmaWarpSpecializedAdapterINS1C_15DefaultEpilogueIaSI_SI_NS1B_6thread17LinearCombinationIaLi1EiiLNS1G_9ScaleType4KindE0ELNS_15FloatRoundStyleE2EaEENS1_15EpilogueDefaultEEEEEvvEEEEvNT_6ParamsE)
	.align		4
        /*000c*/ 	.word	index@(__assertfail)
	.align		4
        /*0010*/ 	.word	0x00000000
	.align		4
        /*0014*/ 	.word	0xfffffffe
	.align		4
        /*0018*/ 	.word	0x00000000
	.align		4
        /*001c*/ 	.word	0xfffffffd
	.align		4
        /*0020*/ 	.word	0x00000000
	.align		4
        /*0024*/ 	.word	0xfffffffc


//--------------------- .nv.constant4             --------------------------
	.section	.nv.constant4,"a",@progbits
	.align	8
	.align		8
.nv.constant4:
        /*0000*/ 	.dword	__assertfail
	.align		8
        /*0008*/ 	.dword	__unnamed_1
	.align		8
        /*0010*/ 	.dword	_ZN40_INTERNAL_2fb2127b_4_k_cu_f2d36504_317904cuda3std3__45__cpo5beginE
	.align		8
        /*0018*/ 	.dword	_ZN40_INTERNAL_2fb2127b_4_k_cu_f2d36504_317904cuda3std3__45__cpo3endE
	.align		8
        /*0020*/ 	.dword	_ZN40_INTERNAL_2fb2127b_4_k_cu_f2d36504_317904cuda3std3__45__cpo6cbeginE
	.align		8
        /*0028*/ 	.dword	_ZN40_INTERNAL_2fb2127b_4_k_cu_f2d36504_317904cuda3std3__45__cpo4cendE
	.align		8
        /*0030*/ 	.dword	_ZN40_INTERNAL_2fb2127b_4_k_cu_f2d36504_317904cuda3std3__442_GLOBAL__N__2fb2127b_4_k_cu_f2d36504_317906ignoreE
	.align		8
        /*0038*/ 	.dword	_ZN40_INTERNAL_2fb2127b_4_k_cu_f2d36504_317904cuda3std3__419piecewise_constructE
	.align		8
        /*0040*/ 	.dword	_ZN40_INTERNAL_2fb2127b_4_k_cu_f2d36504_317904cuda3std3__48in_placeE
	.align		8
        /*0048*/ 	.dword	_ZN40_INTERNAL_2fb2127b_4_k_cu_f2d36504_317904cuda3std6ranges3__45__cpo4swapE
	.align		8
        /*0050*/ 	.dword	_ZN40_INTERNAL_2fb2127b_4_k_cu_f2d36504_317904cuda3std6ranges3__45__cpo9iter_moveE
	.align		8
        /*0058*/ 	.dword	_ZN40_INTERNAL_2fb2127b_4_k_cu_f2d36504_317904cute7productE
	.align		8
        /*0060*/ 	.dword	_ZN40_INTERNAL_2fb2127b_4_k_cu_f2d36504_317904cute1_E
	.align		8
        /*0068*/ 	.dword	$str$22
	.align		8
        /*0070*/ 	.dword	$str$23


//--------------------- .text._ZN7cutlass13device_kernelINS_4gemm6kernel13GemmUniversalIN4cute5tupleIJiiiiEEENS1_10collective13CollectiveMmaINS1_34MainloopSm90TmaGmmaWarpSpecializedILi2ENS5_IJNS4_1CILi1EEESB_SB_EEENS1_35KernelTmaWarpSpecializedCooperativeEEENS5_IJNSA_ILi256EEESF_NSA_ILi64EEEEEEaNS5_IJlSB_lEEEaSI_NS4_8TiledMMAINS4_8MMA_AtomIJNS4_4SM904GMMA27MMA_64x256x32_S32S8S8_SS_TNEEEENS4_6LayoutINS5_IJNSA_ILi2EEESB_SB_EEENS5_IJSB_NSA_ILi0EEESS_EEEEENS5_IJNS4_10UnderscoreESV_SV_EEEEENS4_13SM90_TMA_LOADENS4_14ComposedLayoutINS4_7SwizzleILi2ELi4ELi3EEENS4_18smem_ptr_flag_bitsILi8EEENSP_INS5_IJNSA_ILi8EEESG_EEENS5_IJSG_SB_EEEEEEEvNS4_8identityESY_S18_vS19_EENS_8epilogue10collective6detail29Sm90TmaWarpSpecializedAdapterINS1C_15DefaultEpilogueIaSI_SI_NS1B_6thread17LinearCombinationIaLi1EiiLNS1G_9ScaleType4KindE0ELNS_15FloatRoundStyleE2EaEENS1_15EpilogueDefaultEEEEEvvEEEEvNT_6ParamsE --------------------------
	.section	.text._ZN7cutlass13device_kernelINS_4gemm6kernel13GemmUniversalIN4cute5tupleIJiiiiEEENS1_10collective13CollectiveMmaINS1_34MainloopSm90TmaGmmaWarpSpecializedILi2ENS5_IJNS4_1CILi1EEESB_SB_EEENS1_35KernelTmaWarpSpecializedCooperativeEEENS5_IJNSA_ILi256EEESF_NSA_ILi64EEEEEEaNS5_IJlSB_lEEEaSI_NS4_8TiledMMAINS4_8MMA_AtomIJNS4_4SM904GMMA27MMA_64x256x32_S32S8S8_SS_TNEEEENS4_6LayoutINS5_IJNSA_ILi2EEESB_SB_EEENS5_IJSB_NSA_ILi0EEESS_EEEEENS5_IJNS4_10UnderscoreESV_SV_EEEEENS4_13SM90_TMA_LOADENS4_14ComposedLayoutINS4_7SwizzleILi2ELi4ELi3EEENS4_18smem_ptr_flag_bitsILi8EEENSP_INS5_IJNSA_ILi8EEESG_EEENS5_IJSG_SB_EEEEEEEvNS4_8identityESY_S18_vS19_EENS_8epilogue10collective6detail29Sm90TmaWarpSpecializedAdapterINS1C_15DefaultEpilogueIaSI_SI_NS1B_6thread17LinearCombinationIaLi1EiiLNS1G_9ScaleType4KindE0ELNS_15FloatRoundStyleE2EaEENS1_15EpilogueDefaultEEEEEvvEEEEvNT_6ParamsE,"ax",@progbits
	.align	128
.text._ZN7cutlass13device_kernelINS_4gemm6kernel13GemmUniversalIN4cute5tupleIJiiiiEEENS1_10collective13CollectiveMmaINS1_34MainloopSm90TmaGmmaWarpSpecializedILi2ENS5_IJNS4_1CILi1EEESB_SB_EEENS1_35KernelTmaWarpSpecializedCooperativeEEENS5_IJNSA_ILi256EEESF_NSA_ILi64EEEEEEaNS5_IJlSB_lEEEaSI_NS4_8TiledMMAINS4_8MMA_AtomIJNS4_4SM904GMMA27MMA_64x256x32_S32S8S8_SS_TNEEEENS4_6LayoutINS5_IJNSA_ILi2EEESB_SB_EEENS5_IJSB_NSA_ILi0EEESS_EEEEENS5_IJNS4_10UnderscoreESV_SV_EEEEENS4_13SM90_TMA_LOADENS4_14ComposedLayoutINS4_7SwizzleILi2ELi4ELi3EEENS4_18smem_ptr_flag_bitsILi8EEENSP_INS5_IJNSA_ILi8EEESG_EEENS5_IJSG_SB_EEEEEEEvNS4_8identityESY_S18_vS19_EENS_8epilogue10collective6detail29Sm90TmaWarpSpecializedAdapterINS1C_15DefaultEpilogueIaSI_SI_NS1B_6thread17LinearCombinationIaLi1EiiLNS1G_9ScaleType4KindE0ELNS_15FloatRoundStyleE2EaEENS1_15EpilogueDefaultEEEEEvvEEEEvNT_6ParamsE:
        .type           _ZN7cutlass13device_kernelINS_4gemm6kernel13GemmUniversalIN4cute5tupleIJiiiiEEENS1_10collective13CollectiveMmaINS1_34MainloopSm90TmaGmmaWarpSpecializedILi2ENS5_IJNS4_1CILi1EEESB_SB_EEENS1_35KernelTmaWarpSpecializedCooperativeEEENS5_IJNSA_ILi256EEESF_NSA_ILi64EEEEEEaNS5_IJlSB_lEEEaSI_NS4_8TiledMMAINS4_8MMA_AtomIJNS4_4SM904GMMA27MMA_64x256x32_S32S8S8_SS_TNEEEENS4_6LayoutINS5_IJNSA_ILi2EEESB_SB_EEENS5_IJSB_NSA_ILi0EEESS_EEEEENS5_IJNS4_10UnderscoreESV_SV_EEEEENS4_13SM90_TMA_LOADENS4_14ComposedLayoutINS4_7SwizzleILi2ELi4ELi3EEENS4_18smem_ptr_flag_bitsILi8EEENSP_INS5_IJNSA_ILi8EEESG_EEENS5_IJSG_SB_EEEEEEEvNS4_8identityESY_S18_vS19_EENS_8epilogue10collective6detail29Sm90TmaWarpSpecializedAdapterINS1C_15DefaultEpilogueIaSI_SI_NS1B_6thread17LinearCombinationIaLi1EiiLNS1G_9ScaleType4KindE0ELNS_15FloatRoundStyleE2EaEENS1_15EpilogueDefaultEEEEEvvEEEEvNT_6ParamsE,@function
        .size           _ZN7cutlass13device_kernelINS_4gemm6kernel13GemmUniversalIN4cute5tupleIJiiiiEEENS1_10collective13CollectiveMmaINS1_34MainloopSm90TmaGmmaWarpSpecializedILi2ENS5_IJNS4_1CILi1EEESB_SB_EEENS1_35KernelTmaWarpSpecializedCooperativeEEENS5_IJNSA_ILi256EEESF_NSA_ILi64EEEEEEaNS5_IJlSB_lEEEaSI_NS4_8TiledMMAINS4_8MMA_AtomIJNS4_4SM904GMMA27MMA_64x256x32_S32S8S8_SS_TNEEEENS4_6LayoutINS5_IJNSA_ILi2EEESB_SB_EEENS5_IJSB_NSA_ILi0EEESS_EEEEENS5_IJNS4_10UnderscoreESV_SV_EEEEENS4_13SM90_TMA_LOADENS4_14ComposedLayoutINS4_7SwizzleILi2ELi4ELi3EEENS4_18smem_ptr_flag_bitsILi8EEENSP_INS5_IJNSA_ILi8EEESG_EEENS5_IJSG_SB_EEEEEEEvNS4_8identityESY_S18_vS19_EENS_8epilogue10collective6detail29Sm90TmaWarpSpecializedAdapterINS1C_15DefaultEpilogueIaSI_SI_NS1B_6thread17LinearCombinationIaLi1EiiLNS1G_9ScaleType4KindE0ELNS_15FloatRoundStyleE2EaEENS1_15EpilogueDefaultEEEEEvvEEEEvNT_6ParamsE,(.L_x_578 - _ZN7cutlass13device_kernelINS_4gemm6kernel13GemmUniversalIN4cute5tupleIJiiiiEEENS1_10collective13CollectiveMmaINS1_34MainloopSm90TmaGmmaWarpSpecializedILi2ENS5_IJNS4_1CILi1EEESB_SB_EEENS1_35KernelTmaWarpSpecializedCooperativeEEENS5_IJNSA_ILi256EEESF_NSA_ILi64EEEEEEaNS5_IJlSB_lEEEaSI_NS4_8TiledMMAINS4_8MMA_AtomIJNS4_4SM904GMMA27MMA_64x256x32_S32S8S8_SS_TNEEEENS4_6LayoutINS5_IJNSA_ILi2EEESB_SB_EEENS5_IJSB_NSA_ILi0EEESS_EEEEENS5_IJNS4_10UnderscoreESV_SV_EEEEENS4_13SM90_TMA_LOADENS4_14ComposedLayoutINS4_7SwizzleILi2ELi4ELi3EEENS4_18smem_ptr_flag_bitsILi8EEENSP_INS5_IJNSA_ILi8EEESG_EEENS5_IJSG_SB_EEEEEEEvNS4_8identityESY_S18_vS19_EENS_8epilogue10collective6detail29Sm90TmaWarpSpecializedAdapterINS1C_15DefaultEpilogueIaSI_SI_NS1B_6thread17LinearCombinationIaLi1EiiLNS1G_9ScaleType4KindE0ELNS_15FloatRoundStyleE2EaEENS1_15EpilogueDefaultEEEEEvvEEEEvNT_6ParamsE)
        .other          _ZN7cutlass13device_kernelINS_4gemm6kernel13GemmUniversalIN4cute5tupleIJiiiiEEENS1_10collective13CollectiveMmaINS1_34MainloopSm90TmaGmmaWarpSpecializedILi2ENS5_IJNS4_1CILi1EEESB_SB_EEENS1_35KernelTmaWarpSpecializedCooperativeEEENS5_IJNSA_ILi256EEESF_NSA_ILi64EEEEEEaNS5_IJlSB_lEEEaSI_NS4_8TiledMMAINS4_8MMA_AtomIJNS4_4SM904GMMA27MMA_64x256x32_S32S8S8_SS_TNEEEENS4_6LayoutINS5_IJNSA_ILi2EEESB_SB_EEENS5_IJSB_NSA_ILi0EEESS_EEEEENS5_IJNS4_10UnderscoreESV_SV_EEEEENS4_13SM90_TMA_LOADENS4_14ComposedLayoutINS4_7SwizzleILi2ELi4ELi3EEENS4_18smem_ptr_flag_bitsILi8EEENSP_INS5_IJNSA_ILi8EEESG_EEENS5_IJSG_SB_EEEEEEEvNS4_8identityESY_S18_vS19_EENS_8epilogue10collective6detail29Sm90TmaWarpSpecializedAdapterINS1C_15DefaultEpilogueIaSI_SI_NS1B_6thread17LinearCombinationIaLi1EiiLNS1G_9ScaleType4KindE0ELNS_15FloatRoundStyleE2EaEENS1_15EpilogueDefaultEEEEEvvEEEEvNT_6ParamsE,@"STO_CUDA_ENTRY STV_DEFAULT"
_ZN7cutlass13device_kernelINS_4gemm6kernel13GemmUniversalIN4cute5tupleIJiiiiEEENS1_10collective13CollectiveMmaINS1_34MainloopSm90TmaGmmaWarpSpecializedILi2ENS5_IJNS4_1CILi1EEESB_SB_EEENS1_35KernelTmaWarpSpecializedCooperativeEEENS5_IJNSA_ILi256EEESF_NSA_ILi64EEEEEEaNS5_IJlSB_lEEEaSI_NS4_8TiledMMAINS4_8MMA_AtomIJNS4_4SM904GMMA27MMA_64x256x32_S32S8S8_SS_TNEEEENS4_6LayoutINS5_IJNSA_ILi2EEESB_SB_EEENS5_IJSB_NSA_ILi0EEESS_EEEEENS5_IJNS4_10UnderscoreESV_SV_EEEEENS4_13SM90_TMA_LOADENS4_14ComposedLayoutINS4_7SwizzleILi2ELi4ELi3EEENS4_18smem_ptr_flag_bitsILi8EEENSP_INS5_IJNSA_ILi8EEESG_EEENS5_IJSG_SB_EEEEEEEvNS4_8identityESY_S18_vS19_EENS_8epilogue10collective6detail29Sm90TmaWarpSpecializedAdapterINS1C_15DefaultEpilogueIaSI_SI_NS1B_6thread17LinearCombinationIaLi1EiiLNS1G_9ScaleType4KindE0ELNS_15FloatRoundStyleE2EaEENS1_15EpilogueDefaultEEEEEvvEEEEvNT_6ParamsE:
[----:B------:R-:W0:Y:S02]  /*0000*/  LDC R1, c[0x0][0x28] ;  /* 0x00000a00ff017b82 */ /* 0x000e240000000800 */
[----:B0-----:R-:W-:Y:S01]  /*0010*/  VIADD R1, R1, 0xfffffb48 ;  /* 0xfffffb4801017836 */ /* 0x001fe20000000000 */
[----:B------:R-:W0:Y:S01]  /*0020*/  S2R R2, SR_TID.X ;  /* 0x0000000000027919 */ /* 0x000e220000002100 */
[----:B------:R-:W-:Y:S01]  /*0030*/  ELECT P0, URZ, PT ;  /* 0x00000000003f782f */ /* 0x000fe20003800000 */
[----:B------:R-:W-:Y:S01]  /*0040*/  BSSY B0, `(.L_x_0) ;  /* 0x0000015000007945 */ /* 0x000fe20003800000 */
[--C-:B0-----:R-:W-:Y:S02]  /*0050*/  SHF.R.U32.HI R0, RZ, 0x5, R2.reuse ;  /* 0x00000005ff007819 */ /* 0x101fe40000011602 */
[----:B------:R-:W-:-:S03]  /*0060*/  SHF.R.U32.HI R2, RZ, 0x7, R2 ;  /* 0x00000007ff027819 */ /* 0x000fc60000011602 */
[----:B------:R-:W0:Y:S04]  /*0070*/  SHFL.IDX PT, R3, R0, RZ, 0x1f ;  /* 0x00001fff00037589 */ /* 0x000e2800000e0000 */
[----:B------:R-:W1:Y:S01]  /*0080*/  SHFL.IDX PT, R2, R2, RZ, 0x1f ;  /* 0x00001fff02027589 */ /* 0x000e6200000e0000 */
[----:B0-----:R-:W-:Y:S02]  /*0090*/  R2UR UR10, R3 ;  /* 0x00000000030a72ca */ /* 0x001fe400000e0000 */
[----:B-1----:R-:W-:-:S11]  /*00a0*/  R2UR UR5, R2 ;  /* 0x00000000020572ca */ /* 0x002fd600000e0000 */
[----:B------:R-:W-:Y:S02]  /*00b0*/  USHF.R.S32.HI UR4, URZ, 0x1f, UR10 ;  /* 0x0000001f3f047899 */ /* 0x000fe4000801140a */
[----:B------:R-:W-:Y:S02]  /*00c0*/  ISETP.NE.OR P0, PT, RZ, UR10, !P0 ;  /* 0x0000000aff007c0c */ /* 0x000fe4000c705670 */
[----:B------:R-:W-:-:S04]  /*00d0*/  ULEA.HI UR4, UR4, UR10, URZ, 0x2 ;  /* 0x0000000a04047291 */ /* 0x000fc8000f8f103f */
[----:B------:R-:W-:-:S04]  /*00e0*/  ULOP3.LUT UR4, UR4, 0xfffffffc, URZ, 0xc0, !UPT ;  /* 0xfffffffc04047892 */ /* 0x000fc8000f8ec03f */
[----:B------:R-:W-:-:S03]  /*00f0*/  UIADD3 UR10, UR10, -UR4, URZ ;  /* 0x800000040a0a7290 */ /* 0x000fc6000fffe03f */
[----:B------:R-:W-:Y:S09]  /*0100*/  @P0 BRA `(.L_x_1) ;  /* 0x0000000000200947 */ /* 0x000ff20003800000 */
[----:B------:R-:W-:Y:S02]  /*0110*/  ULDC.64 UR6, c[0x0][0x198] ;  /* 0x0000660000067ab9 */ /* 0x000fe40000000a00 */
[----:B------:R-:W-:Y:S02]  /*0120*/  UIADD3 UR8, UP0, UR6, 0xf0, URZ ;  /* 0x000000f006087890 */ /* 0x000fe4000ff1e03f */
[----:B------:R-:W-:Y:S02]  /*0130*/  UIADD3 UR6, UP1, UR6, 0x1f0, URZ ;  /* 0x000001f006067890 */ /* 0x000fe4000ff3e03f */
[----:B------:R-:W-:Y:S02]  /*0140*/  UIADD3.X UR9, URZ, UR7, URZ, UP0, !UPT ;  /* 0x000000073f097290 */ /* 0x000fe400087fe43f */
[----:B------:R-:W-:-:S07]  /*0150*/  UIADD3.X UR7, URZ, UR7, URZ, UP1, !UPT ;  /* 0x000000073f077290 */ /* 0x000fce0008ffe43f */
[----:B------:R0:W-:Y:S02]  /*0160*/  UTMACCTL.PF [UR8] ;  /* 0x00000000080079b9 */ /* 0x0001e40008040000 */
[----:B------:R0:W-:Y:S02]  /*0170*/  UTMACCTL.PF [UR6] ;  /* 0x00000000060079b9 */ /* 0x0001e40008040000 */
[----:B0-----:R-:W-:Y:S01]  /*0180*/  NOP ;  /* 0x0000000000007918 */ /* 0x001fe20000000000 */
.L_x_1:
[----:B------:R-:W-:Y:S05]  /*0190*/  BSYNC B0 ;  /* 0x0000000000007941 */ /* 0x000fea0003800000 */
.L_x_0:
[----:B------:R-:W0:Y:S01]  /*01a0*/  SHFL.IDX PT, R2, R0, RZ, 0x1f ;  /* 0x00001fff00027589 */ /* 0x000e2200000e0000 */
[----:B------:R-:W-:Y:S01]  /*01b0*/  UISETP.NE.AND UP0, UPT, UR10, 0x3, UPT ;  /* 0x000000030a00788c */ /* 0x000fe2000bf05270 */
[----:B------:R-:W-:Y:S01]  /*01c0*/  ISETP.NE.AND P1, PT, RZ, UR5, PT ;  /* 0x00000005ff007c0c */ /* 0x000fe2000bf25270 */
[----:B------:R-:W-:Y:S02]  /*01d0*/  UIADD3 UR18, UR5, -0x1, URZ ;  /* 0xffffffff05127890 */ /* 0x000fe4000fffe03f */
[----:B------:R-:W-:Y:S02]  /*01e0*/  UISETP.EQ.OR UP0, UPT, UR10, URZ, !UP0 ;  /* 0x0000003f0a00728c */ /* 0x000fe4000c702670 */
[----:B------:R-:W-:Y:S02]  /*01f0*/  UISETP.GE.U32.AND UP1, UPT, UR18, 0x2, UPT ;  /* 0x000000021200788c */ /* 0x000fe4000bf26070 */
[----:B------:R-:W-:-:S04]  /*0200*/  UISETP.EQ.AND UP0, UPT, UR5, URZ, UP0 ;  /* 0x0000003f0500728c */ /* 0x000fc80008702270 */
[----:B------:R-:W-:-:S04]  /*0210*/  USEL UR40, URZ, 0x1, !UP0 ;  /* 0x000000013f287887 */ /* 0x000fc8000c000000 */
[----:B------:R-:W-:Y:S01]  /*0220*/  USEL UR40, UR40, 0x2, UP1 ;  /* 0x0000000228287887 */ /* 0x000fe20008800000 */
[----:B0-----:R-:W-:-:S13]  /*0230*/  ISETP.NE.AND P0, PT, R2, RZ, PT ;  /* 0x000000ff0200720c */ /* 0x001fda0003f05270 */
[----:B------:R-:W-:Y:S05]  /*0240*/  @P0 BRA `(.L_x_2) ;  /* 0x0000000000480947 */ /* 0x000fea0003800000 */
[----:B------:R-:W0:Y:S01]  /*0250*/  S2UR UR8, SR_CgaCtaId ;  /* 0x00000000000879c3 */ /* 0x000e220000008800 */
[----:B------:R-:W-:Y:S01]  /*0260*/  UMOV UR4, 0x400 ;  /* 0x0000040000047882 */ /* 0x000fe20000000000 */
[----:B------:R-:W-:Y:S01]  /*0270*/  UMOV UR5, 0x1 ;  /* 0x0000000100057882 */ /* 0x000fe20000000000 */
[----:B------:R-:W-:Y:S01]  /*0280*/  UMOV UR6, 0x100 ;  /* 0x0000010000067882 */ /* 0x000fe20000000000 */
[----:B------:R-:W-:Y:S01]  /*0290*/  ELECT P0, URZ, PT ;  /* 0x00000000003f782f */ /* 0x000fe20003800000 */
[----:B------:R-:W-:-:S04]  /*02a0*/  UIADD3 UR6, -UR6, 0x100000, URZ ;  /* 0x0010000006067890 */ /* 0x000fc8000fffe13f */
[----:B------:R-:W-:Y:S02]  /*02b0*/  USHF.L.U32 UR7, UR6, 0xb, URZ ;  /* 0x0000000b06077899 */ /* 0x000fe4000800063f */
[----:B------:R-:W-:Y:S02]  /*02c0*/  USHF.L.U32 UR6, UR6, 0x1, URZ ;  /* 0x0000000106067899 */ /* 0x000fe4000800063f */
[----:B0-----:R-:W-:Y:S02]  /*02d0*/  ULEA UR8, UR8, UR4, 0x18 ;  /* 0x0000000408087291 */ /* 0x001fe4000f8ec03f */
[----:B------:R-:W-:-:S04]  /*02e0*/  UIADD3 UR4, -UR5, 0x100000, URZ ;  /* 0x0010000005047890 */ /* 0x000fc8000fffe13f */
[----:B------:R-:W-:Y:S02]  /*02f0*/  USHF.L.U32 UR5, UR4, 0xb, URZ ;  /* 0x0000000b04057899 */ /* 0x000fe4000800063f */
[----:B------:R-:W-:Y:S01]  /*0300*/  USHF.L.U32 UR4, UR4, 0x1, URZ ;  /* 0x0000000104047899 */ /* 0x000fe2000800063f */
[----:B------:R-:W0:Y:S11]  /*0310*/  FENCE.VIEW.ASYNC.S ;  /* 0x00000000000073c6 */ /* 0x000e360000000000 */
[----:B0-----:R0:W1:Y:S01]  /*0320*/  SYNCS.EXCH.64 URZ, [UR8], UR4 ;  /* 0x00000004083f75b2 */ /* 0x0010620008000100 */
[----:B------:R0:W2:Y:S01]  /*0330*/  SYNCS.EXCH.64 URZ, [UR8+0x10], UR6 ;  /* 0x00001006083f75b2 */ /* 0x0000a20008000100 */
[----:B------:R0:W3:Y:S01]  /*0340*/  SYNCS.EXCH.64 URZ, [UR8+0x8], UR4 ;  /* 0x00000804083f75b2 */ /* 0x0000e20008000100 */
[----:B------:R0:W4:Y:S01]  /*0350*/  SYNCS.EXCH.64 URZ, [UR8+0x18], UR6 ;  /* 0x00001806083f75b2 */ /* 0x0001220008000100 */
[----:B------:R-:W-:Y:S01]  /*0360*/  NOP ;  /* 0x0000000000007918 */ /* 0x000fe20000000000 */
.L_x_2:
[----:B------:R-:W5:Y:S01]  /*0370*/  SHFL.IDX PT, R0, R0, RZ, 0x1f ;  /* 0x00001fff00007589 */ /* 0x000f6200000e0000 */
[----:B------:R-:W-:Y:S01]  /*0380*/  ELECT P0, URZ, PT ;  /* 0x00000000003f782f */ /* 0x000fe20003800000 */
[----:B------:R-:W1:Y:S01]  /*0390*/  S2UR UR17, SR_CTAID.Y ;  /* 0x00000000001179c3 */ /* 0x000e620000002600 */
[----:B0-----:R-:W-:Y:S01]  /*03a0*/  ULDC UR5, c[0x0][0x65c] ;  /* 0x0001970000057ab9 */ /* 0x001fe20000000800 */
[----:B------:R-:W-:Y:S01]  /*03b0*/  UMOV UR12, 0x20 ;  /* 0x00000020000c7882 */ /* 0x000fe20000000000 */
[----:B------:R-:W-:Y:S01]  /*03c0*/  UISETP.NE.AND UP2, UPT, UR5, 0x1, UPT ;  /* 0x000000010500788c */ /* 0x000fe2000bf45270 */
[----:B------:R-:W-:Y:S01]  /*03d0*/  NOP ;  /* 0x0000000000007918 */ /* 0x000fe20000000000 */
[----:B------:R-:W-:Y:S02]  /*03e0*/  NOP ;  /* 0x0000000000007918 */ /* 0x000fe40000000000 */
[----:B------:R-:W-:Y:S01]  /*03f0*/  UP2UR UR46, UPR, URZ, 0x4 ;  /* 0x000000043f2e7883 */ /* 0x000fe20008000000 */
[----:B------:R-:W0:Y:S01]  /*0400*/  S2UR UR4, SR_CTAID.X ;  /* 0x00000000000479c3 */ /* 0x000e220000002500 */
[----:B------:R-:W-:-:S02]  /*0410*/  PLOP3.LUT P2, PT, PT, PT, UP2, 0x80, 0x0 ;  /* 0x000000000000781c */ /* 0x000fc40003f4f028 */
[----:B------:R-:W-:Y:S02]  /*0420*/  PLOP3.LUT P4, PT, PT, PT, UP2, 0x80, 0x0 ;  /* 0x000000000000781c */ /* 0x000fe40003f8f028 */
[----:B------:R-:W-:Y:S01]  /*0430*/  PLOP3.LUT P3, PT, PT, PT, UP2, 0x80, 0x0 ;  /* 0x000000000000781c */ /* 0x000fe20003f6f028 */
[----:B------:R-:W-:Y:S01]  /*0440*/  @UP2 ULDC UR14, c[0x0][0x10] ;  /* 0x00000400000e2ab9 */ /* 0x000fe20000000800 */
[----:B------:R-:W-:Y:S01]  /*0450*/  @UP2 UMOV UR9, URZ ;  /* 0x0000003f00092c82 */ /* 0x000fe20008000000 */
[----:B------:R-:W-:Y:S01]  /*0460*/  @!UP2 ULDC UR11, c[0x0][0xc] ;  /* 0x00000300000baab9 */ /* 0x000fe20000000800 */
[----:B-----5:R-:W-:Y:S01]  /*0470*/  ISETP.NE.OR P0, PT, R0, RZ, !P0 ;  /* 0x000000ff0000720c */ /* 0x020fe20004705670 */
[----:B-1----:R-:W-:Y:S02]  /*0480*/  @UP2 UMOV UR7, UR17 ;  /* 0x0000001100072c82 */ /* 0x002fe40008000000 */
[----:B------:R-:W-:Y:S01]  /*0490*/  @UP2 UMOV UR8, UR7 ;  /* 0x0000000700082c82 */ /* 0x000fe20008000000 */
[----:B------:R-:W-:Y:S01]  /*04a0*/  @!UP2 UMOV UR7, UR17 ;  /* 0x000000110007ac82 */ /* 0x000fe20008000000 */
[----:B0-----:R-:W-:-:S08]  /*04b0*/  @UP2 UIMAD.WIDE.U32 UR14, UR4, UR14, UR8 ;  /* 0x0000000e040e22a5 */ /* 0x001fd0000f8e0008 */
[----:B------:R-:W-:Y:S01]  /*04c0*/  VOTEU.ALL UP0, P0 ;  /* 0x00000000003f7886 */ /* 0x000fe20000000000 */
[----:B------:R-:W-:Y:S01]  /*04d0*/  VOTEU.ALL UP1, P0 ;  /* 0x00000000003f7886 */ /* 0x000fe20000020000 */
[----:B------:R-:W-:-:S03]  /*04e0*/  IMAD.U32 R2, RZ, RZ, UR14 ;  /* 0x0000000eff027e24 */ /* 0x000fc6000f8e00ff */
[----:B------:R-:W0:Y:S01]  /*04f0*/  @!UP0 S2UR UR6, SR_CgaCtaId ;  /* 0x00000000000689c3 */ /* 0x000e220000008800 */
[----:B------:R-:W-:Y:S01]  /*0500*/  @!UP0 UMOV UR5, 0x400 ;  /* 0x0000040000058882 */ /* 0x000fe20000000000 */
[----:B------:R-:W-:-:S04]  /*0510*/  @!UP0 UIADD3 UR12, -UR12, 0x100000, URZ ;  /* 0x001000000c0c8890 */ /* 0x000fc8000fffe13f */
[----:B------:R-:W-:Y:S02]  /*0520*/  @!UP0 USHF.L.U32 UR13, UR12, 0xb, URZ ;  /* 0x0000000b0c0d8899 */ /* 0x000fe4000800063f */
[----:B------:R-:W-:Y:S01]  /*0530*/  @!UP0 USHF.L.U32 UR12, UR12, 0x1, URZ ;  /* 0x000000010c0c8899 */ /* 0x000fe2000800063f */
[----:B------:R-:W-:Y:S01]  /*0540*/  IMAD.U32 R3, RZ, RZ, UR15 ;  /* 0x0000000fff037e24 */ /* 0x000fe2000f8e00ff */
[----:B0-----:R-:W-:Y:S01]  /*0550*/  @!UP0 ULEA UR16, UR6, UR5, 0x18 ;  /* 0x0000000506108291 */ /* 0x001fe2000f8ec03f */
[----:B------:R-:W-:Y:S01]  /*0560*/  VOTEU.ALL UP0, P0 ;  /* 0x00000000003f7886 */ /* 0x000fe20000000000 */
[----:B------:R-:W-:Y:S01]  /*0570*/  PLOP3.LUT P0, PT, PT, PT, UP2, 0x80, 0x0 ;  /* 0x000000000000781c */ /* 0x000fe20003f0f028 */
[----:B------:R-:W-:Y:S01]  /*0580*/  UMOV UR5, URZ ;  /* 0x0000003f00057c82 */ /* 0x000fe20008000000 */
[----:B------:R-:W-:Y:S01]  /*0590*/  @UP2 UMOV UR6, URZ ;  /* 0x0000003f00062c82 */ /* 0x000fe20008000000 */
[----:B------:R-:W-:Y:S02]  /*05a0*/  @!UP2 UIMAD.WIDE.U32 UR8, UR11, UR7, UR4 ;  /* 0x000000070b08a2a5 */ /* 0x000fe4000f8e0004 */
[----:B------:R-:W-:-:S04]  /*05b0*/  @UP2 UIADD3 UR6, UR15, UR6, URZ ;  /* 0x000000060f062290 */ /* 0x000fc8000fffe03f */
[----:B------:R-:W-:Y:S01]  /*05c0*/  IMAD.U32 R5, RZ, RZ, UR9 ;  /* 0x00000009ff057e24 */ /* 0x000fe2000f8e00ff */
[----:B------:R-:W0:Y:S02]  /*05d0*/  FENCE.VIEW.ASYNC.S ;  /* 0x00000000000073c6 */ /* 0x000e240000000000 */
[----:B0-----:R0:W2:Y:S01]  /*05e0*/  @!UP0 SYNCS.EXCH.64 URZ, [UR16+0x30], UR12 ;  /* 0x0000300c103f85b2 */ /* 0x0010a20008000100 */
[----:B------:R-:W-:Y:S01]  /*05f0*/  @P2 IMAD.U32 R6, RZ, RZ, UR6 ;  /* 0x00000006ff062e24 */ /* 0x000fe2000f8e00ff */
[----:B------:R-:W-:Y:S01]  /*0600*/  MOV R4, UR8 ;  /* 0x0000000800047c02 */ /* 0x000fe20008000f00 */
[----:B------:R-:W-:Y:S01]  /*0610*/  @!P4 IMAD.MOV.U32 R6, RZ, RZ, R5 ;  /* 0x000000ffff06c224 */ /* 0x000fe200078e0005 */
[----:B------:R-:W-:Y:S01]  /*0620*/  @P0 MOV R7, R2 ;  /* 0x0000000200070202 */ /* 0x000fe20000000f00 */
[----:B------:R-:W-:Y:S02]  /*0630*/  IMAD.U32 R2, RZ, RZ, UR8 ;  /* 0x00000008ff027e24 */ /* 0x000fe4000f8e00ff */
[----:B------:R-:W-:Y:S01]  /*0640*/  IMAD.U32 R3, RZ, RZ, UR9 ;  /* 0x00000009ff037e24 */ /* 0x000fe2000f8e00ff */
[----:B------:R0:W-:Y:S01]  /*0650*/  STL [R1+0x200], R6 ;  /* 0x0002000601007387 */ /* 0x0001e20000100800 */
[----:B------:R-:W-:-:S05]  /*0660*/  @!P3 IMAD.MOV.U32 R7, RZ, RZ, R2 ;  /* 0x000000ffff07b224 */ /* 0x000fca00078e0002 */
[----:B------:R0:W-:Y:S01]  /*0670*/  STL [R1+0x204], R7 ;  /* 0x0002040701007387 */ /* 0x0001e20000100800 */
[----:B------:R0:W2:Y:S01]  /*0680*/  @!UP1 SYNCS.EXCH.64 URZ, [UR16+0x38], UR12 ;  /* 0x0000380c103f95b2 */ /* 0x0000a20008000100 */
[----:B------:R-:W-:Y:S01]  /*0690*/  NOP ;  /* 0x0000000000007918 */ /* 0x000fe20000000000 */
[----:B--234-:R-:W-:Y:S06]  /*06a0*/  BAR.SYNC.DEFER_BLOCKING 0x0 ;  /* 0x0000000000007b1d */ /* 0x01cfec0000010000 */
[----:B------:R-:W-:Y:S05]  /*06b0*/  @!P1 BRA `(.L_x_3) ;  /* 0x0000012000dc9947 */ /* 0x000fea0003800000 */
[----:B------:R-:W-:-:S06]  /*06c0*/  UISETP.GT.U32.AND UP0, UPT, UR18, 0x1, UPT ;  /* 0x000000011200788c */ /* 0x000fcc000bf04070 */
[----:B------:R-:W-:-:S13]  /*06d0*/  PLOP3.LUT P0, PT, PT, PT, UP0, 0x80, 0x0 ;  /* 0x000000000000781c */ /* 0x000fda0003f0f008 */
[----:B0-----:R-:W-:Y:S05]  /*06e0*/  @P0 EXIT ;  /* 0x000000000000094d */ /* 0x001fea0003800000 */
[----:B------:R-:W-:Y:S01]  /*06f0*/  ULDC.64 UR8, c[0x0][0x650] ;  /* 0x0001940000087ab9 */ /* 0x000fe20000000a00 */
[----:B------:R-:W-:Y:S01]  /*0700*/  UMOV UR41, 0xffffffff ;  /* 0xffffffff00297882 */ /* 0x000fe20000000000 */
[----:B------:R-:W-:Y:S01]  /*0710*/  ISETP.GE.U32.AND P0, PT, R7, UR8, PT ;  /* 0x0000000807007c0c */ /* 0x000fe2000bf06070 */
[----:B------:R-:W-:Y:S01]  /*0720*/  UMOV UR42, 0xffffffff ;  /* 0xffffffff002a7882 */ /* 0x000fe20000000000 */
[----:B------:R-:W-:Y:S01]  /*0730*/  UMOV UR43, 0xffffffff ;  /* 0xffffffff002b7882 */ /* 0x000fe20000000000 */
[----:B------:R-:W-:Y:S02]  /*0740*/  PRMT R0, RZ, 0x7610, R0 ;  /* 0x00007610ff007816 */ /* 0x000fe40000000000 */
[----:B------:R-:W-:-:S13]  /*0750*/  ISETP.GE.U32.AND.EX P0, PT, R6, UR9, PT, P0 ;  /* 0x0000000906007c0c */ /* 0x000fda000bf06100 */
[----:B------:R-:W-:Y:S05]  /*0760*/  @P0 BRA `(.L_x_4) ;  /* 0x0000000400800947 */ /* 0x000fea0003800000 */
[----:B------:R-:W-:Y:S01]  /*0770*/  I2FP.F32.U32 R0, UR4 ;  /* 0x0000000400007c45 */ /* 0x000fe20008201000 */
[----:B------:R-:W-:Y:S01]  /*0780*/  ULDC.64 UR16, c[0x0][0x628] ;  /* 0x00018a0000107ab9 */ /* 0x000fe20000000a00 */
[----:B------:R-:W-:Y:S01]  /*0790*/  ULDC UR6, c[0x0][0x150] ;  /* 0x0000540000067ab9 */ /* 0x000fe20000000800 */
[----:B------:R-:W-:Y:S01]  /*07a0*/  ISETP.NE.U32.AND P0, PT, RZ, UR16, PT ;  /* 0x00000010ff007c0c */ /* 0x000fe2000bf05070 */
[----:B------:R-:W-:Y:S01]  /*07b0*/  ULDC UR15, c[0x0][0x630] ;  /* 0x00018c00000f7ab9 */ /* 0x000fe20000000800 */
[----:B------:R-:W-:Y:S01]  /*07c0*/  FMUL R0, R0, UR6 ;  /* 0x0000000600007c20 */ /* 0x000fe20008400000 */
[----:B------:R-:W-:Y:S01]  /*07d0*/  R2UR UR18, R7 ;  /* 0x00000000071272ca */ /* 0x000fe200000e0000 */
[----:B------:R-:W-:Y:S01]  /*07e0*/  ULDC UR20, c[0x0][0x154] ;  /* 0x0000550000147ab9 */ /* 0x000fe20000000800 */
[----:B------:R-:W-:Y:S01]  /*07f0*/  ISETP.NE.AND.EX P0, PT, RZ, UR17, PT, P0 ;  /* 0x00000011ff007c0c */ /* 0x000fe2000bf05300 */
[----:B------:R0:W1:Y:S01]  /*0800*/  F2I.U32.TRUNC.NTZ R2, R0 ;  /* 0x0000000000027305 */ /* 0x000062000020f000 */
[----:B------:R-:W-:-:S02]  /*0810*/  R2UR UR19, R6 ;  /* 0x00000000061372ca */ /* 0x000fc400000e0000 */
[----:B------:R-:W-:Y:S02]  /*0820*/  R2UR UR8, R7 ;  /* 0x00000000070872ca */ /* 0x000fe400000e0000 */
[----:B------:R-:W-:-:S07]  /*0830*/  R2UR UR9, R6 ;  /* 0x00000000060972ca */ /* 0x000fce00000e0000 */
[----:B0-----:R-:W-:Y:S08]  /*0840*/  @!P0 BRA `(.L_x_5) ;  /* 0x0000000000308947 */ /* 0x001ff00003800000 */
[----:B------:R-:W-:Y:S01]  /*0850*/  R2UR UR8, R7 ;  /* 0x00000000070872ca */ /* 0x000fe200000e0000 */
[----:B------:R-:W-:Y:S01]  /*0860*/  ULDC UR6, c[0x0][0x634] ;  /* 0x00018d0000067ab9 */ /* 0x000fe20000000800 */
[----:B------:R-:W-:-:S11]  /*0870*/  R2UR UR14, R6 ;  /* 0x00000000060e72ca */ /* 0x000fd600000e0000 */
[----:B------:R-:W-:-:S04]  /*0880*/  UIADD3 UR6, UP0, UR8, UR6, URZ ;  /* 0x0000000608067290 */ /* 0x000fc8000ff1e03f */
[----:B------:R-:W-:-:S04]  /*0890*/  UIADD3.X UR14, URZ, UR14, URZ, UP0, !UPT ;  /* 0x0000000e3f0e7290 */ /* 0x000fc800087fe43f */
[----:B------:R-:W-:-:S04]  /*08a0*/  UIMAD.WIDE.U32 UR8, UR14, UR16, URZ ;  /* 0x000000100e0872a5 */ /* 0x000fc8000f8e003f */
[----:B------:R-:W-:Y:S02]  /*08b0*/  UIMAD.WIDE.U32 UR10, UP0, UR6, UR17, UR8 ;  /* 0x00000011060a72a5 */ /* 0x000fe4000f800008 */
[----:B------:R-:W-:Y:S02]  /*08c0*/  UIMAD.WIDE.U32 UR8, UR6, UR16, URZ ;  /* 0x00000010060872a5 */ /* 0x000fe4000f8e003f */
[----:B------:R-:W-:Y:S02]  /*08d0*/  UIADD3.X UR13, URZ, URZ, URZ, UP0, !UPT ;  /* 0x0000003f3f0d7290 */ /* 0x000fe400087fe43f */
[----:B------:R-:W-:Y:S01]  /*08e0*/  UIADD3 URZ, UP0, UR9, UR10, URZ ;  /* 0x0000000a093f7290 */ /* 0x000fe2000ff1e03f */
[----:B------:R-:W-:-:S03]  /*08f0*/  UMOV UR12, UR11 ;  /* 0x0000000b000c7c82 */ /* 0x000fc60008000000 */
[----:B------:R-:W-:-:S12]  /*0900*/  UIMAD.WIDE.U32.X UR8, UR14, UR17, UR12, UP0 ;  /* 0x000000110e0872a5 */ /* 0x000fd800080e040c */
.L_x_5:
[----:B------:R-:W-:Y:S01]  /*0910*/  USHF.R.U64 UR43, UR8, UR15, UR9 ;  /* 0x0000000f082b7299 */ /* 0x000fe20008001209 */
[----:B------:R-:W-:Y:S01]  /*0920*/  I2FP.F32.U32 R0, UR7 ;  /* 0x0000000700007c45 */ /* 0x000fe20008201000 */
[----:B------:R-:W-:Y:S01]  /*0930*/  USHF.R.U32.HI UR5, URZ, UR15, UR9 ;  /* 0x0000000f3f057299 */ /* 0x000fe20008011609 */
[----:B-1----:R-:W-:Y:S01]  /*0940*/  R2UR UR12, R2 ;  /* 0x00000000020c72ca */ /* 0x002fe200000e0000 */
[----:B------:R-:W-:Y:S02]  /*0950*/  UIADD3 UR6, UP0, URZ, -UR43, URZ ;  /* 0x8000002b3f067290 */ /* 0x000fe4000ff1e03f */
[----:B------:R-:W-:Y:S01]  /*0960*/  FMUL R0, R0, UR20 ;  /* 0x0000001400007c20 */ /* 0x000fe20008400000 */
[----:B------:R-:W-:Y:S01]  /*0970*/  ULDC.64 UR8, c[0x0][0x620] ;  /* 0x0001880000087ab9 */ /* 0x000fe20000000a00 */
[----:B------:R-:W-:Y:S01]  /*0980*/  UIADD3.X UR5, URZ, ~UR5, URZ, UP0, !UPT ;  /* 0x800000053f057290 */ /* 0x000fe200087fe43f */
[----:B------:R-:W-:Y:S01]  /*0990*/  UMOV UR10, UR18 ;  /* 0x00000012000a7c82 */ /* 0x000fe20008000000 */
[----:B------:R-:W-:-:S02]  /*09a0*/  UMOV UR11, UR19 ;  /* 0x00000013000b7c82 */ /* 0x000fc40008000000 */
[----:B------:R-:W-:Y:S01]  /*09b0*/  UIMAD UR5, UR5, UR8, URZ ;  /* 0x00000008050572a4 */ /* 0x000fe2000f8e023f */
[----:B------:R-:W0:Y:S01]  /*09c0*/  F2I.U32.TRUNC.NTZ R0, R0 ;  /* 0x0000000000007305 */ /* 0x000e22000020f000 */
[----:B------:R-:W-:Y:S02]  /*09d0*/  UIMAD.WIDE.U32 UR10, UR6, UR8, UR10 ;  /* 0x00000008060a72a5 */ /* 0x000fe4000f8e000a */
[----:B------:R-:W-:Y:S01]  /*09e0*/  UIMAD UR6, UR6, UR9, UR5 ;  /* 0x00000009060672a4 */ /* 0x000fe2000f8e0205 */
[----:B------:R-:W-:Y:S01]  /*09f0*/  ULDC UR21, c[0x0][0x658] ;  /* 0x0001960000157ab9 */ /* 0x000fe20000000800 */
[----:B------:R-:W-:Y:S02]  /*0a00*/  UMOV UR19, 0xffffffff ;  /* 0xffffffff00137882 */ /* 0x000fe40000000000 */
[----:B------:R-:W-:Y:S01]  /*0a10*/  UIADD3 UR6, UR11, UR6, URZ ;  /* 0x000000060b067290 */ /* 0x000fe2000fffe03f */
[----:B------:R-:W-:Y:S01]  /*0a20*/  ULDC UR15, c[0x0][0x618] ;  /* 0x00018600000f7ab9 */ /* 0x000fe20000000800 */
[----:B------:R-:W-:Y:S01]  /*0a30*/  ULDC.64 UR8, c[0x0][0x640] ;  /* 0x0001900000087ab9 */ /* 0x000fe20000000a00 */
[----:B------:R-:W-:Y:S01]  /*0a40*/  USHF.L.U32 UR11, UR19, UR21, URZ ;  /* 0x00000015130b7299 */ /* 0x000fe2000800063f */
[----:B------:R-:W-:Y:S01]  /*0a50*/  ISETP.NE.U32.AND P0, PT, RZ, UR8, PT ;  /* 0x00000008ff007c0c */ /* 0x000fe2000bf05070 */
[----:B------:R-:W-:-:S02]  /*0a60*/  USHF.R.U64 UR19, UR10, UR15, UR6 ;  /* 0x0000000f0a137299 */ /* 0x000fc40008001206 */
[----:B------:R-:W-:Y:S01]  /*0a70*/  USHF.R.U32.HI UR10, URZ, UR15, UR6 ;  /* 0x0000000f3f0a7299 */ /* 0x000fe20008011606 */
[----:B0-----:R-:W-:Y:S01]  /*0a80*/  R2UR UR14, R0 ;  /* 0x00000000000e72ca */ /* 0x001fe200000e0000 */
[----:B------:R-:W-:Y:S01]  /*0a90*/  ULDC UR17, c[0x0][0x608] ;  /* 0x0001820000117ab9 */ /* 0x000fe20000000800 */
[----:B------:R-:W-:Y:S01]  /*0aa0*/  ISETP.NE.AND.EX P0, PT, RZ, UR9, PT, P0 ;  /* 0x00000009ff007c0c */ /* 0x000fe2000bf05300 */
[----:B------:R-:W-:Y:S02]  /*0ab0*/  USHF.R.U64 UR23, UR19, UR17, UR10 ;  /* 0x0000001113177299 */ /* 0x000fe4000800120a */
[----:B------:R-:W-:Y:S01]  /*0ac0*/  USHF.R.U32.HI UR10, URZ, UR17, UR10 ;  /* 0x000000113f0a7299 */ /* 0x000fe2000801160a */
[----:B------:R-:W-:Y:S01]  /*0ad0*/  UMOV UR16, 0x1 ;  /* 0x0000000100107882 */ /* 0x000fe20000000000 */
[----:B------:R-:W-:Y:S02]  /*0ae0*/  UIADD3 UR12, -UR12, URZ, URZ ;  /* 0x0000003f0c0c7290 */ /* 0x000fe4000fffe13f */
[----:B------:R-:W-:-:S02]  /*0af0*/  USHF.R.U64 UR24, UR23, UR21, UR10 ;  /* 0x0000001517187299 */ /* 0x000fc4000800120a */
[----:B------:R-:W-:Y:S01]  /*0b00*/  USHF.L.U32 UR6, UR16, UR21, URZ ;  /* 0x0000001510067299 */ /* 0x000fe2000800063f */
[----:B------:R-:W-:Y:S01]  /*0b10*/  ULDC UR13, c[0x0][0x144] ;  /* 0x00005100000d7ab9 */ /* 0x000fe20000000800 */
[----:B------:R-:W-:Y:S01]  /*0b20*/  ULDC UR5, c[0x0][0x600] ;  /* 0x0001800000057ab9 */ /* 0x000fe20000000800 */
[----:B------:R-:W-:Y:S02]  /*0b30*/  ULOP3.LUT UR16, URZ, UR11, URZ, 0x33, !UPT ;  /* 0x0000000b3f107292 */ /* 0x000fe4000f8e333f */
[----:B------:R-:W-:Y:S02]  /*0b40*/  USHF.R.U32.HI UR11, URZ, UR21, UR10 ;  /* 0x000000153f0b7299 */ /* 0x000fe4000801160a */
[----:B------:R-:W-:Y:S02]  /*0b50*/  UIADD3 UR18, UR5, -0x1, URZ ;  /* 0xffffffff05127890 */ /* 0x000fe4000fffe03f */
[----:B------:R-:W-:Y:S02]  /*0b60*/  UIADD3 UR20, -UR14, URZ, URZ ;  /* 0x0000003f0e147290 */ /* 0x000fe4000fffe13f */
[----:B------:R-:W-:Y:S01]  /*0b70*/  UIMAD UR4, UR13, UR12, UR4 ;  /* 0x0000000c0d0472a4 */ /* 0x000fe2000f8e0204 */
[----:B------:R-:W-:Y:S01]  /*0b80*/  ULDC UR25, c[0x0][0x148] ;  /* 0x0000520000197ab9 */ /* 0x000fe20000000800 */
[----:B------:R-:W-:Y:S01]  /*0b90*/  ULDC UR21, c[0x0][0x648] ;  /* 0x0001920000157ab9 */ /* 0x000fe20000000800 */
[----:B------:R-:W-:Y:S01]  /*0ba0*/  ULDC UR22, c[0x0][0x638] ;  /* 0x00018e0000167ab9 */ /* 0x000fe20000000800 */
[----:B------:R-:W-:Y:S01]  /*0bb0*/  UMOV UR10, UR24 ;  /* 0x00000018000a7c82 */ /* 0x000fe20008000000 */
[----:B------:R-:W-:Y:S07]  /*0bc0*/  @!P0 BRA `(.L_x_6) ;  /* 0x0000000000308947 */ /* 0x000fee0003800000 */
[----:B------:R-:W-:Y:S02]  /*0bd0*/  ULDC UR14, c[0x0][0x64c] ;  /* 0x00019300000e7ab9 */ /* 0x000fe40000000800 */
        /* <DEDUP_REMOVED lines=8> */
[----:B------:R-:W-:-:S07]  /*0c60*/  UIMAD.WIDE.U32.X UR8, UR17, UR9, UR14, UP0 ;  /* 0x00000009110872a5 */ /* 0x000fce00080e040e */
[----:B------:R-:W-:Y:S01]  /*0c70*/  UMOV UR10, UR8 ;  /* 0x00000008000a7c82 */ /* 0x000fe20008000000 */
[----:B------:R-:W-:-:S05]  /*0c80*/  UMOV UR11, UR9 ;  /* 0x00000009000b7c82 */ /* 0x000fca0008000000 */
.L_x_6:
[----:B------:R-:W-:Y:S01]  /*0c90*/  UISETP.NE.AND UP0, UPT, UR46, URZ, UPT ;  /* 0x0000003f2e00728c */ /* 0x000fe2000bf05270 */
[----:B------:R-:W-:Y:S01]  /*0ca0*/  MOV R0, 0x1 ;  /* 0x0000000100007802 */ /* 0x000fe20000000f00 */
[----:B------:R-:W-:Y:S02]  /*0cb0*/  USHF.R.U64 UR8, UR10, UR21, UR11 ;  /* 0x000000150a087299 */ /* 0x000fe4000800120b */
[----:B------:R-:W-:Y:S02]  /*0cc0*/  ULOP3.LUT UR16, UR23, UR16, URZ, 0xc0, !UPT ;  /* 0x0000001017107292 */ /* 0x000fe4000f8ec03f */
[----:B------:R-:W-:Y:S02]  /*0cd0*/  ULOP3.LUT UR18, UR19, UR18, URZ, 0xc0, !UPT ;  /* 0x0000001213127292 */ /* 0x000fe4000f8ec03f */
[----:B------:R-:W-:-:S03]  /*0ce0*/  UIMAD UR16, UR6, UR8, UR16 ;  /* 0x00000008061072a4 */ /* 0x000fc6000f8e0210 */
[----:B------:R-:W-:Y:S02]  /*0cf0*/  @UP0 UIMAD UR4, UR25, UR20, UR7 ;  /* 0x00000014190402a4 */ /* 0x000fe4000f8e0207 */
[----:B------:R-:W-:-:S04]  /*0d00*/  UIADD3 UR7, -UR8, URZ, URZ ;  /* 0x0000003f08077290 */ /* 0x000fc8000fffe13f */
[----:B------:R-:W-:-:S03]  /*0d10*/  UIMAD UR6, UR7, UR22, UR24 ;  /* 0x00000016070672a4 */ /* 0x000fc6000f8e0218 */
[----:B------:R-:W-:Y:S01]  /*0d20*/  ULDC UR7, c[0x0][0x610] ;  /* 0x0001840000077ab9 */ /* 0x000fe20000000800 */
[----:B------:R-:W-:Y:S02]  /*0d30*/  UIMAD UR6, UR6, UR5, UR18 ;  /* 0x00000005060672a4 */ /* 0x000fe4000f8e0212 */
[----:B------:R-:W-:-:S04]  /*0d40*/  UIMAD UR4, UR16, UR7, UR4 ;  /* 0x00000007100472a4 */ /* 0x000fc8000f8e0204 */
[----:B------:R-:W-:Y:S02]  /*0d50*/  USEL UR42, UR6, UR4, !UP0 ;  /* 0x00000004062a7287 */ /* 0x000fe4000c000000 */
[----:B------:R-:W-:-:S12]  /*0d60*/  USEL UR41, UR4, UR6, !UP0 ;  /* 0x0000000604297287 */ /* 0x000fd8000c000000 */
.L_x_4:
[----:B------:R-:W-:-:S08]  /*0d70*/  NOP ;  /* 0x0000000000007918 */ /* 0x000fd00000000000 */
[----:B------:R-:W0:Y:S02]  /*0d80*/  USETMAXREG.TRY_ALLOC.CTAPOOL UP0, 0xf0 ;  /* 0x000000f0000079c8 */ /* 0x000e240008000600 */
[----:B0-----:R-:W-:-:S13]  /*0d90*/  PLOP3.LUT P0, PT, PT, PT, UP0, 0x80, 0x0 ;  /* 0x000000000000781c */ /* 0x001fda0003f0f008 */
[----:B------:R-:W-:Y:S05]  /*0da0*/  @!P0 BRA `(.L_x_4) ;  /* 0xfffffffc00f08947 */ /* 0x000fea000383ffff */
[----:B------:R-:W-:Y:S01]  /*0db0*/  ULDC.64 UR4, c[0x0][0x598] ;  /* 0x0001660000047ab9 */ /* 0x000fe20000000a00 */
[----:B------:R-:W-:Y:S01]  /*0dc0*/  ULDC.64 UR36, c[0x0][0x208] ;  /* 0x0000820000247ab9 */ /* 0x000fe20000000a00 */
[----:B------:R-:W-:-:S04]  /*0dd0*/  ISETP.NE.U32.AND P0, PT, RZ, UR4, PT ;  /* 0x00000004ff007c0c */ /* 0x000fc8000bf05070 */
[----:B------:R-:W-:-:S13]  /*0de0*/  ISETP.NE.AND.EX P0, PT, RZ, UR5, PT, P0 ;  /* 0x00000005ff007c0c */ /* 0x000fda000bf05300 */
[----:B------:R-:W-:Y:S05]  /*0df0*/  @!P0 BRA `(.L_x_7) ;  /* 0x00000000001c8947 */ /* 0x000fea0003800000 */
[----:B------:R-:W0:Y:S02]  /*0e00*/  LDC.64 R2, c[0x0][0x598] ;  /* 0x00016600ff027b82 */ /* 0x000e240000000a00 */
[----:B0-----:R-:W2:Y:S02]  /*0e10*/  LDG.E.64 R2, desc[UR36][R2.64] ;  /* 0x0000002402027981 */ /* 0x001ea4000c1e1b00 */
[----:B--2---:R-:W-:-:S04]  /*0e20*/  ISETP.NE.U32.AND P0, PT, R2, RZ, PT ;  /* 0x000000ff0200720c */ /* 0x004fc80003f05070 */
[----:B------:R-:W-:-:S13]  /*0e30*/  ISETP.NE.AND.EX P0, PT, R3, RZ, PT, P0 ;  /* 0x000000ff0300720c */ /* 0x000fda0003f05300 */
[----:B------:R-:W-:Y:S05]  /*0e40*/  @!P0 BRA `(.L_x_7) ;  /* 0x0000000000088947 */ /* 0x000fea0003800000 */
[----:B------:R0:W5:Y:S01]  /*0e50*/  LD.E R17, desc[UR36][R2.64] ;  /* 0x0000002402117980 */ /* 0x000162000c101900 */
[----:B------:R-:W-:Y:S05]  /*0e60*/  BRA `(.L_x_8) ;  /* 0x0000000000247947 */ /* 0x000fea0003800000 */
.L_x_7:
[----:B------:R-:W-:Y:S02]  /*0e70*/  ULDC.64 UR4, c[0x0][0x588] ;  /* 0x0001620000047ab9 */ /* 0x000fe40000000a00 */
[----:B------:R-:W-:-:S04]  /*0e80*/  ISETP.NE.U32.AND P0, PT, RZ, UR4, PT ;  /* 0x00000004ff007c0c */ /* 0x000fc8000bf05070 */
[----:B------:R-:W-:-:S13]  /*0e90*/  ISETP.NE.AND.EX P0, PT, RZ, UR5, PT, P0 ;  /* 0x00000005ff007c0c */ /* 0x000fda000bf05300 */
[----:B------:R-:W-:Y:S05]  /*0ea0*/  @!P0 BRA `(.L_x_9) ;  /* 0x00000000000c8947 */ /* 0x000fea0003800000 */
[----:B------:R-:W0:Y:S02]  /*0eb0*/  LDC.64 R2, c[0x0][0x588] ;  /* 0x00016200ff027b82 */ /* 0x000e240000000a00 */
[----:B0-----:R1:W5:Y:S01]  /*0ec0*/  LDG.E R17, desc[UR36][R2.64] ;  /* 0x0000002402117981 */ /* 0x001362000c1e1900 */
[----:B------:R-:W-:Y:S05]  /*0ed0*/  BRA `(.L_x_8) ;  /* 0x0000000000087947 */ /* 0x000fea0003800000 */
.L_x_9:
[----:B------:R-:W-:Y:S02]  /*0ee0*/  ULDC UR4, c[0x0][0x580] ;  /* 0x0001600000047ab9 */ /* 0x000fe40000000800 */
[----:B------:R-:W-:-:S07]  /*0ef0*/  IMAD.U32 R17, RZ, RZ, UR4 ;  /* 0x00000004ff117e24 */ /* 0x000fce000f8e00ff */
.L_x_8:
[----:B------:R-:W-:Y:S02]  /*0f00*/  ULDC.64 UR4, c[0x0][0x5a0] ;  /* 0x0001680000047ab9 */ /* 0x000fe40000000a00 */
[----:B------:R-:W-:-:S04]  /*0f10*/  ISETP.NE.U32.AND P0, PT, RZ, UR4, PT ;  /* 0x00000004ff007c0c */ /* 0x000fc8000bf05070 */
[----:B------:R-:W-:-:S13]  /*0f20*/  ISETP.NE.AND.EX P0, PT, RZ, UR5, PT, P0 ;  /* 0x00000005ff007c0c */ /* 0x000fda000bf05300 */
[----:B------:R-:W-:Y:S05]  /*0f30*/  @!P0 BRA `(.L_x_10) ;  /* 0x00000000001c8947 */ /* 0x000fea0003800000 */
[----:B01----:R-:W0:Y:S02]  /*0f40*/  LDC.64 R2, c[0x0][0x5a0] ;  /* 0x00016800ff027b82 */ /* 0x003e240000000a00 */
[----:B0-----:R-:W2:Y:S02]  /*0f50*/  LDG.E.64 R2, desc[UR36][R2.64] ;  /* 0x0000002402027981 */ /* 0x001ea4000c1e1b00 */
[----:B--2---:R-:W-:-:S04]  /*0f60*/  ISETP.NE.U32.AND P0, PT, R2, RZ, PT ;  /* 0x000000ff0200720c */ /* 0x004fc80003f05070 */
[----:B------:R-:W-:-:S13]  /*0f70*/  ISETP.NE.AND.EX P0, PT, R3, RZ, PT, P0 ;  /* 0x000000ff0300720c */ /* 0x000fda0003f05300 */
[----:B------:R-:W-:Y:S05]  /*0f80*/  @!P0 BRA `(.L_x_10) ;  /* 0x0000000000088947 */ /* 0x000fea0003800000 */
[----:B------:R0:W5:Y:S01]  /*0f90*/  LD.E R18, desc[UR36][R2.64] ;  /* 0x0000002402127980 */ /* 0x000162000c101900 */
[----:B------:R-:W-:Y:S05]  /*0fa0*/  BRA `(.L_x_11) ;  /* 0x0000000000247947 */ /* 0x000fea0003800000 */
.L_x_10:
[----:B------:R-:W-:Y:S02]  /*0fb0*/  ULDC.64 UR4, c[0x0][0x590] ;  /* 0x0001640000047ab9 */ /* 0x000fe40000000a00 */
[----:B------:R-:W-:-:S04]  /*0fc0*/  ISETP.NE.U32.AND P0, PT, RZ, UR4, PT ;  /* 0x00000004ff007c0c */ /* 0x000fc8000bf05070 */
[----:B------:R-:W-:-:S13]  /*0fd0*/  ISETP.NE.AND.EX P0, PT, RZ, UR5, PT, P0 ;  /* 0x00000005ff007c0c */ /* 0x000fda000bf05300 */
[----:B------:R-:W-:Y:S05]  /*0fe0*/  @!P0 BRA `(.L_x_12) ;  /* 0x00000000000c8947 */ /* 0x000fea0003800000 */
[----:B------:R-:W2:Y:S02]  /*0ff0*/  LDC.64 R18, c[0x0][0x590] ;  /* 0x00016400ff127b82 */ /* 0x000ea40000000a00 */
[----:B--2---:R2:W5:Y:S01]  /*1000*/  LDG.E R18, desc[UR36][R18.64] ;  /* 0x0000002412127981 */ /* 0x004562000c1e1900 */
[----:B------:R-:W-:Y:S05]  /*1010*/  BRA `(.L_x_11) ;  /* 0x0000000000087947 */ /* 0x000fea0003800000 */
.L_x_12:
[----:B------:R-:W-:Y:S02]  /*1020*/  ULDC UR4, c[0x0][0x584] ;  /* 0x0001610000047ab9 */ /* 0x000fe40000000800 */
[----:B------:R-:W-:-:S07]  /*1030*/  IMAD.U32 R18, RZ, RZ, UR4 ;  /* 0x00000004ff127e24 */ /* 0x000fce000f8e00ff */
.L_x_11:
[----:B------:R-:W-:-:S13]  /*1040*/  LOP3.LUT P0, RZ, R0, 0xff, RZ, 0xc0, !PT ;  /* 0x000000ff00ff7812 */ /* 0x000fda000780c0ff */
[----:B------:R-:W-:Y:S05]  /*1050*/  @!P0 EXIT ;  /* 0x000000000000894d */ /* 0x000fea0003800000 */
[----:B------:R-:W-:Y:S01]  /*1060*/  ULDC UR4, c[0x0][0x28c] ;  /* 0x0000a30000047ab9 */ /* 0x000fe20000000800 */
[----:B------:R-:W-:Y:S01]  /*1070*/  UMOV UR38, URZ ;  /* 0x0000003f00267c82 */ /* 0x000fe20008000000 */
[----:B------:R-:W-:Y:S01]  /*1080*/  UIADD3 UR4, UR4, 0x3f, URZ ;  /* 0x0000003f04047890 */ /* 0x000fe2000fffe03f */
[----:B------:R-:W-:-:S03]  /*1090*/  UMOV UR39, URZ ;  /* 0x0000003f00277c82 */ /* 0x000fc60008000000 */
[----:B------:R-:W-:-:S04]  /*10a0*/  USHF.R.S32.HI UR5, URZ, 0x1f, UR4 ;  /* 0x0000001f3f057899 */ /* 0x000fc80008011404 */
[----:B------:R-:W-:-:S04]  /*10b0*/  ULEA.HI UR5, UR5, UR4, URZ, 0x6 ;  /* 0x0000000405057291 */ /* 0x000fc8000f8f303f */
[----:B------:R-:W-:-:S12]  /*10c0*/  USHF.R.S32.HI UR44, URZ, 0x6, UR5 ;  /* 0x000000063f2c7899 */ /* 0x000fd80008011405 */
.L_x_546:
[----:B------:R-:W3:Y:S01]  /*10d0*/  S2R R0, SR_TID.X ;  /* 0x0000000000007919 */ /* 0x000ee20000002100 */
[----:B----4-:R-:W4:Y:S01]  /*10e0*/  S2UR UR7, SR_CgaCtaId ;  /* 0x00000000000779c3 */ /* 0x010f220000008800 */
[----:B------:R-:W-:Y:S02]  /*10f0*/  UMOV UR6, 0x400 ;  /* 0x0000040000067882 */ /* 0x000fe40000000000 */
[----:B----4-:R-:W-:Y:S01]  /*1100*/  ULEA UR6, UR7, UR6, 0x18 ;  /* 0x0000000607067291 */ /* 0x010fe2000f8ec03f */
[----:B---3--:R-:W-:-:S04]  /*1110*/  LOP3.LUT R0, R0, 0x80, RZ, 0xc0, !PT ;  /* 0x0000008000007812 */ /* 0x008fc800078ec0ff */
[----:B------:R-:W-:-:S06]  /*1120*/  SHF.R.U32.HI R0, RZ, 0x7, R0 ;  /* 0x00000007ff007819 */ /* 0x000fcc0000011600 */
[----:B------:R-:W3:Y:S02]  /*1130*/  SHFL.IDX PT, R0, R0, RZ, 0x1f ;  /* 0x00001fff00007589 */ /* 0x000ee400000e0000 */
[----:B---3--:R-:W-:-:S13]  /*1140*/  R2UR UR4, R0 ;  /* 0x00000000000472ca */ /* 0x008fda00000e0000 */
[----:B------:R-:W-:-:S04]  /*1150*/  ULEA.HI UR5, UR4, UR4, URZ, 0x1 ;  /* 0x0000000404057291 */ /* 0x000fc8000f8f083f */
[----:B------:R-:W-:-:S04]  /*1160*/  ULOP3.LUT UR5, UR5, 0xffffe, URZ, 0xc0, !UPT ;  /* 0x000ffffe05057892 */ /* 0x000fc8000f8ec03f */
[----:B------:R-:W-:-:S03]  /*1170*/  UIADD3 UR5, UR4, -UR5, URZ ;  /* 0x8000000504057290 */ /* 0x000fc6000fffe03f */
[----:B------:R-:W-:Y:S01]  /*1180*/  ULDC UR4, c[0x0][0x28c] ;  /* 0x0000a30000047ab9 */ /* 0x000fe20000000800 */
[----:B------:R-:W-:Y:S01]  /*1190*/  ULEA UR5, UR5, UR6, 0xc ;  /* 0x0000000605057291 */ /* 0x000fe2000f8e603f */
[----:B------:R-:W-:-:S03]  /*11a0*/  ISETP.LT.AND P0, PT, RZ, UR4, PT ;  /* 0x00000004ff007c0c */ /* 0x000fc6000bf01270 */
[----:B------:R-:W-:-:S04]  /*11b0*/  UIADD3 UR5, UR5, 0x100, URZ ;  /* 0x0000010005057890 */ /* 0x000fc8000fffe03f */
[----:B------:R-:W-:-:S04]  /*11c0*/  USHF.R.U32.HI UR5, URZ, 0x4, UR5 ;  /* 0x000000043f057899 */ /* 0x000fc80008011605 */
[----:B------:R-:W-:-:S04]  /*11d0*/  ULOP3.LUT UR5, UR5, 0x3fff, URZ, 0xc0, !UPT ;  /* 0x00003fff05057892 */ /* 0x000fc8000f8ec03f */
[----:B------:R-:W-:Y:S01]  /*11e0*/  ULOP3.LUT UR45, UR5, 0x10000, URZ, 0xfc, !UPT ;  /* 0x00010000052d7892 */ /* 0x000fe2000f8efc3f */
[----:B------:R-:W-:Y:S11]  /*11f0*/  @P0 BRA `(.L_x_13) ;  /* 0x0000000000400947 */ /* 0x000ff60003800000 */
[----:B------:R-:W-:Y:S01]  /*1200*/  MOV R0, 0x0 ;  /* 0x0000000000007802 */ /* 0x000fe20000000f00 */
[----:B------:R-:W-:Y:S01]  /*1210*/  ULDC.64 UR4, c[0x4][0x68] ;  /* 0x01001a0000047ab9 */ /* 0x000fe20000000a00 */
[----:B------:R-:W-:Y:S01]  /*1220*/  ULDC.64 UR6, c[0x4][0x8] ;  /* 0x0100020000067ab9 */ /* 0x000fe20000000a00 */
[----:B------:R-:W-:Y:S01]  /*1230*/  IMAD.U32 R4, RZ, RZ, UR4 ;  /* 0x00000004ff047e24 */ /* 0x000fe2000f8e00ff */
[----:B01----:R0:W1:Y:S01]  /*1240*/  LDC.64 R2, c[0x4][R0] ;  /* 0x0100000000027b82 */ /* 0x0030620000000a00 */
[----:B------:R-:W-:Y:S01]  /*1250*/  MOV R5, UR5 ;  /* 0x0000000500057c02 */ /* 0x000fe20008000f00 */
[----:B------:R-:W-:Y:S01]  /*1260*/  ULDC.64 UR4, c[0x4][0x70] ;  /* 0x01001c0000047ab9 */ /* 0x000fe20000000a00 */
[----:B------:R-:W-:Y:S01]  /*1270*/  IMAD.U32 R10, RZ, RZ, UR6 ;  /* 0x00000006ff0a7e24 */ /* 0x000fe2000f8e00ff */
[----:B------:R-:W-:Y:S01]  /*1280*/  MOV R11, UR7 ;  /* 0x00000007000b7c02 */ /* 0x000fe20008000f00 */
[----:B------:R-:W-:Y:S02]  /*1290*/  IMAD.U32 R6, RZ, RZ, UR4 ;  /* 0x00000004ff067e24 */ /* 0x000fe4000f8e00ff */
[----:B------:R-:W-:-:S02]  /*12a0*/  IMAD.U32 R7, RZ, RZ, UR5 ;  /* 0x00000005ff077e24 */ /* 0x000fc4000f8e00ff */
[----:B------:R-:W-:Y:S02]  /*12b0*/  IMAD.MOV.U32 R8, RZ, RZ, 0x1e1 ;  /* 0x000001e1ff087424 */ /* 0x000fe400078e00ff */
[----:B------:R-:W-:Y:S02]  /*12c0*/  IMAD.MOV.U32 R12, RZ, RZ, 0x1 ;  /* 0x00000001ff0c7424 */ /* 0x000fe400078e00ff */
[----:B0-----:R-:W-:-:S07]  /*12d0*/  IMAD.MOV.U32 R13, RZ, RZ, RZ ;  /* 0x000000ffff0d7224 */ /* 0x001fce00078e00ff */
[----:B------:R-:W-:-:S07]  /*12e0*/  LEPC R20, `(.L_x_13) ;  /* 0x000000001014794e */ /* 0x000fce0000000000 */
[----:B-12--5:R-:W-:Y:S05]  /*12f0*/  CALL.ABS.NOINC R2 ;  /* 0x0000000002007343 */ /* 0x026fea0003c00000 */
.L_x_13:
[----:B------:R-:W-:-:S06]  /*1300*/  ULOP3.LUT UR4, UR40, 0x1, URZ, 0xfc, !UPT ;  /* 0x0000000128047892 */ /* 0x000fcc000f8efc3f */
[----:B------:R-:W-:-:S04]  /*1310*/  MOV R0, UR4 ;  /* 0x0000000400007c02 */ /* 0x000fc80008000f00 */
[----:B------:R-:W-:-:S13]  /*1320*/  ISETP.NE.AND P0, PT, R0, 0x3, PT ;  /* 0x000000030000780c */ /* 0x000fda0003f05270 */
[----:B------:R-:W-:Y:S05]  /*1330*/  @!P0 BRA `(.L_x_14) ;  /* 0x0000000000048947 */ /* 0x000fea0003800000 */
[----:B------:R-:W-:Y:S01]  /*1340*/  BPT.TRAP 0x1 ;  /* 0x000000040000795c */ /* 0x000fe20000300000 */
.L_x_14:
[----:B------:R-:W3:Y:S01]  /*1350*/  S2UR UR5, SR_CgaCtaId ;  /* 0x00000000000579c3 */ /* 0x000ee20000008800 */
[----:B------:R-:W-:Y:S01]  /*1360*/  UMOV UR4, 0x400 ;  /* 0x0000040000047882 */ /* 0x000fe20000000000 */
[----:B01----:R-:W-:Y:S02]  /*1370*/  IMAD.U32 R3, RZ, RZ, UR39 ;  /* 0x00000027ff037e24 */ /* 0x003fe4000f8e00ff */
[----:B------:R-:W-:-:S05]  /*1380*/  IMAD.U32 R2, RZ, RZ, UR38 ;  /* 0x00000026ff027e24 */ /* 0x000fca000f8e00ff */
[----:B------:R-:W-:Y:S01]  /*1390*/  SHF.L.U32 R2, R2, 0x1f, RZ ;  /* 0x0000001f02027819 */ /* 0x000fe200000006ff */
[----:B---3--:R-:W-:-:S06]  /*13a0*/  ULEA UR4, UR5, UR4, 0x18 ;  /* 0x0000000405047291 */ /* 0x008fcc000f8ec03f */
[----:B------:R-:W-:-:S05]  /*13b0*/  IMAD.U32 R0, RZ, RZ, UR4 ;  /* 0x00000004ff007e24 */ /* 0x000fca000f8e00ff */
[----:B------:R-:W-:-:S04]  /*13c0*/  LEA R3, R3, R0, 0x3 ;  /* 0x0000000003037211 */ /* 0x000fc800078e18ff */
[----:B------:R0:W1:Y:S01]  /*13d0*/  SYNCS.PHASECHK.TRANS64.TRYWAIT P1, [R3+URZ], R2 ;  /* 0x00000002030075a7 */ /* 0x000062000802017f */
[----:B------:R-:W-:Y:S05]  /*13e0*/  @!P0 BRA `(.L_x_15) ;  /* 0x0000000000048947 */ /* 0x000fea0003800000 */
[----:B------:R-:W-:Y:S01]  /*13f0*/  BPT.TRAP 0x1 ;  /* 0x000000040000795c */ /* 0x000fe20000300000 */
.L_x_15:
[----:B-1----:R-:W-:Y:S05]  /*1400*/  @P1 BRA `(.L_x_16) ;  /* 0x0000000000081947 */ /* 0x002fea0003800000 */
[----:B------:R-:W1:Y:S02]  /*1410*/  SYNCS.PHASECHK.TRANS64.TRYWAIT P1, [R3+URZ], R2 ;  /* 0x00000002030075a7 */ /* 0x000e64000802017f */
[----:B-1----:R-:W-:Y:S05]  /*1420*/  @!P1 BRA `(.L_x_17) ;  /* 0x0000012c002c9947 */ /* 0x002fea0003800000 */
.L_x_16:
[----:B------:R-:W-:-:S04]  /*1430*/  UISETP.LT.AND UP0, UPT, UR44, 0x1, UPT ;  /* 0x000000012c00788c */ /* 0x000fc8000bf01270 */
[----:B------:R-:W-:-:S06]  /*1440*/  USEL UR4, UR44, 0x1, UP0 ;  /* 0x000000012c047887 */ /* 0x000fcc0008000000 */
[----:B01----:R-:W-:Y:S01]  /*1450*/  IMAD.U32 R3, RZ, RZ, UR4 ;  /* 0x00000004ff037e24 */ /* 0x003fe2000f8e00ff */
[----:B------:R-:W-:Y:S05]  /*1460*/  WARPSYNC.ALL ;  /* 0x0000000000007948 */ /* 0x000fea0003800000 */
[----:B------:R-:W-:-:S04]  /*1470*/  IADD3 R3, -R3, UR44, RZ ;  /* 0x0000002c03037c10 */ /* 0x000fc8000fffe1ff */
[----:B------:R-:W-:Y:S02]  /*1480*/  ISETP.GE.AND P1, PT, R3, 0x1, PT ;  /* 0x000000010300780c */ /* 0x000fe40003f26270 */
[----:B------:R-:W-:Y:S01]  /*1490*/  R2UR UR4, R0 ;  /* 0x00000000000472ca */ /* 0x000fe200000e0000 */
[----:B------:R-:W-:Y:S01]  /*14a0*/  ULEA UR9, UR39, UR45, 0xa ;  /* 0x0000002d27097291 */ /* 0x000fe2000f8e503f */
[----:B------:R-:W-:Y:S01]  /*14b0*/  WARPGROUP.ARRIVE ;  /* 0x00000000000079c5 */ /* 0x000fe20000000000 */
[----:B------:R-:W-:Y:S01]  /*14c0*/  UMOV UR5, 0x80000020 ;  /* 0x8000002000057882 */ /* 0x000fe20000000000 */
[----:B------:R-:W-:-:S09]  /*14d0*/  UMOV UR7, 0x80000020 ;  /* 0x8000002000077882 */ /* 0x000fd20000000000 */
[----:B------:R-:W-:-:S04]  /*14e0*/  UIADD3 UR4, UR4, 0x8100, URZ ;  /* 0x0000810004047890 */ /* 0x000fc8000fffe03f */
[----:B------:R-:W-:-:S04]  /*14f0*/  USHF.R.U32.HI UR4, URZ, 0x4, UR4 ;  /* 0x000000043f047899 */ /* 0x000fc80008011604 */
[----:B------:R-:W-:-:S04]  /*1500*/  ULOP3.LUT UR4, UR4, 0x3fff, URZ, 0xc0, !UPT ;  /* 0x00003fff04047892 */ /* 0x000fc8000f8ec03f */
[----:B------:R-:W-:-:S03]  /*1510*/  ULOP3.LUT UR8, UR4, 0x10000, URZ, 0xfc, !UPT ;  /* 0x0001000004087892 */ /* 0x000fc6000f8efc3f */
[----:B------:R-:W-:Y:S01]  /*1520*/  UMOV UR4, UR9 ;  /* 0x0000000900047c82 */ /* 0x000fe20008000000 */
[----:B------:R-:W-:-:S07]  /*1530*/  ULEA UR10, UR39, UR8, 0xa ;  /* 0x00000008270a7291 */ /* 0x000fce000f8e503f */
[----:B------:R-:W-:Y:S02]  /*1540*/  UMOV UR6, UR10 ;  /* 0x0000000a00067c82 */ /* 0x000fe40008000000 */
[----:B------:R-:W-:Y:S01]  /*1550*/  IGMMA.64x256x32.S8.S8 R24, gdesc[UR4], RZ, !UPT, gsb0 ;  /* 0x06600000041879f1 */ /* 0x000fe2000c0410ff */
[----:B------:R-:W-:Y:S01]  /*1560*/  UIADD3 UR4, UR9, 0x200, URZ ;  /* 0x0000020009047890 */ /* 0x000fe2000fffe03f */
[----:B------:R-:W-:Y:S01]  /*1570*/  UMOV UR5, 0x80000020 ;  /* 0x8000002000057882 */ /* 0x000fe20000000000 */
[----:B------:R-:W-:Y:S02]  /*1580*/  WARPGROUP.DEPBAR.LE gsb0, 0x0 ;  /* 0x00008000000079c5 */ /* 0x000fe40000010000 */
[----:B------:R-:W-:Y:S01]  /*1590*/  STL.64 [R1], R24 ;  /* 0x0000001801007387 */ /* 0x000fe20000100a00 */
[----:B------:R-:W-:Y:S01]  /*15a0*/  IMAD.MOV.U32 R235, RZ, RZ, R50 ;  /* 0x000000ffffeb7224 */ /* 0x000fe200078e0032 */
[----:B------:R-:W-:Y:S01]  /*15b0*/  MOV R233, R52 ;  /* 0x0000003400e97202 */ /* 0x000fe20000000f00 */
[----:B------:R-:W-:Y:S01]  /*15c0*/  IMAD.MOV.U32 R234, RZ, RZ, R51 ;  /* 0x000000ffffea7224 */ /* 0x000fe200078e0033 */
[----:B------:R-:W-:Y:S01]  /*15d0*/  STL.64 [R1+0x8], R26 ;  /* 0x0000081a01007387 */ /* 0x000fe20000100a00 */
        /* <DEDUP_REMOVED lines=69> */
[----:B------:R0:W-:Y:S01]  /*1a30*/  STL.64 [R1+0x60], R48 ;  /* 0x0000603001007387 */ /* 0x0001e20000100a00 */
[----:B------:R-:W-:-:S02]  /*1a40*/  IMAD.MOV.U32 R183, RZ, RZ, R99 ;  /* 0x000000ffffb77224 */ /* 0x000fc400078e0063 */
[----:B------:R-:W-:Y:S02]  /*1a50*/  IMAD.MOV.U32 R185, RZ, RZ, R101 ;  /* 0x000000ffffb97224 */ /* 0x000fe400078e0065 */
[----:B------:R-:W-:Y:S02]  /*1a60*/  IMAD.MOV.U32 R186, RZ, RZ, R102 ;  /* 0x000000ffffba7224 */ /* 0x000fe400078e0066 */
[----:B------:R-:W-:Y:S02]  /*1a70*/  IMAD.MOV.U32 R187, RZ, RZ, R103 ;  /* 0x000000ffffbb7224 */ /* 0x000fe400078e0067 */
[----:B------:R-:W-:Y:S02]  /*1a80*/  IMAD.MOV.U32 R189, RZ, RZ, R105 ;  /* 0x000000ffffbd7224 */ /* 0x000fe400078e0069 */
[----:B------:R-:W-:Y:S02]  /*1a90*/  IMAD.MOV.U32 R190, RZ, RZ, R106 ;  /* 0x000000ffffbe7224 */ /* 0x000fe400078e006a */
        /* <DEDUP_REMOVED lines=23> */
[----:B--2---:R-:W-:Y:S02]  /*1c10*/  IMAD.MOV.U32 R19, RZ, RZ, R138 ;  /* 0x000000ffff137224 */ /* 0x004fe400078e008a */
        /* <DEDUP_REMOVED lines=10> */
[----:B0-----:R-:W-:-:S06]  /*1cc0*/  WARPGROUP.ARRIVE ;  /* 0x00000000000079c5 */ /* 0x001fcc0000000000 */
[----:B------:R-:W-:Y:S03]  /*1cd0*/  IGMMA.64x256x32.S8.S8 R24, gdesc[UR4], RZ, !UPT, gsb0 ;  /* 0x06600000041879f1 */ /* 0x000fe6000c0410ff */
[----:B------:R-:W-:Y:S02]  /*1ce0*/  WARPGROUP.DEPBAR.LE gsb0, 0x0 ;  /* 0x00008000000079c5 */ /* 0x000fe40000010000 */
[----:B------:R-:W-:Y:S04]  /*1cf0*/  STL.64 [R1+0x2b0], R150 ;  /* 0x0002b09601007387 */ /* 0x000fe80000100a00 */
        /* <DEDUP_REMOVED lines=20> */
[----:B------:R0:W-:Y:S04]  /*1e40*/  STL.64 [R1+0x208], R108 ;  /* 0x0002086c01007387 */ /* 0x0001e80000100a00 */
[----:B0-----:R-:W2:Y:S04]  /*1e50*/  LDL.LU R108, [R1] ;  /* 0x00000000016c7983 */ /* 0x001ea80000300800 */
[----:B------:R-:W2:Y:S04]  /*1e60*/  LDL.LU R109, [R1+0x4] ;  /* 0x00000400016d7983 */ /* 0x000ea80000300800 */
        /* <DEDUP_REMOVED lines=23> */
[----:B------:R-:W2:Y:S01]  /*1fe0*/  LDL.LU R133, [R1+0x64] ;  /* 0x0000640001857983 */ /* 0x000ea20000300800 */
        /* <DEDUP_REMOVED lines=14> */
[----:B------:R-:W-:Y:S01]  /*20d0*/  UIADD3 UR4, UR9, 0x2, URZ ;  /* 0x0000000209047890 */ /* 0x000fe2000fffe03f */
[----:B------:R-:W-:Y:S01]  /*20e0*/  IMAD.MOV.U32 R144, RZ, RZ, R225 ;  /* 0x000000ffff907224 */ /* 0x000fe200078e00e1 */
[----:B------:R-:W-:Y:S01]  /*20f0*/  UIADD3 UR6, UR10, 0x2, URZ ;  /* 0x000000020a067890 */ /* 0x000fe2000fffe03f */
[----:B------:R-:W-:Y:S01]  /*2100*/  IMAD.MOV.U32 R145, RZ, RZ, R224 ;  /* 0x000000ffff917224 */ /* 0x000fe200078e00e0 */
[----:B------:R-:W-:Y:S01]  /*2110*/  MOV R224, R14 ;  /* 0x0000000e00e07202 */ /* 0x000fe20000000f00 */
[----:B------:R-:W-:Y:S01]  /*2120*/  IMAD.MOV.U32 R147, RZ, RZ, R222 ;  /* 0x000000ffff937224 */ /* 0x000fe200078e00de */
[----:B------:R-:W-:Y:S01]  /*2130*/  UMOV UR5, 0x80000020 ;  /* 0x8000002000057882 */ /* 0x000fe20000000000 */
[----:B------:R-:W-:Y:S01]  /*2140*/  IMAD.MOV.U32 R148, RZ, RZ, R221 ;  /* 0x000000ffff947224 */ /* 0x000fe200078e00dd */
[----:B------:R-:W-:Y:S01]  /*2150*/  UMOV UR7, 0x80000020 ;  /* 0x8000002000077882 */ /* 0x000fe20000000000 */
[----:B------:R-:W-:Y:S01]  /*2160*/  IMAD.MOV.U32 R149, RZ, RZ, R220 ;  /* 0x000000ffff957224 */ /* 0x000fe200078e00dc */
[----:B------:R-:W-:Y:S01]  /*2170*/  MOV R220, R21 ;  /* 0x0000001500dc7202 */ /* 0x000fe20000000f00 */
        /* <DEDUP_REMOVED lines=14> */
[----:B------:R-:W-:-:S06]  /*2260*/  IMAD.MOV.U32 R235, RZ, RZ, R2 ;  /* 0x000000ffffeb7224 */ /* 0x000fcc00078e0002 */
[----:B--2---:R-:W-:-:S06]  /*2270*/  WARPGROUP.ARRIVE ;  /* 0x00000000000079c5 */ /* 0x004fcc0000000000 */
[----:B------:R-:W-:Y:S03]  /*2280*/  IGMMA.64x256x32.S8.S8 R108, gdesc[UR4], R108, gsb0 ;  /* 0x06600000046c79f1 */ /* 0x000fe6000804106c */
[----:B------:R-:W-:Y:S02]  /*2290*/  WARPGROUP.DEPBAR.LE gsb0, 0x0 ;  /* 0x00008000000079c5 */ /* 0x000fe40000010000 */
[----:B------:R-:W-:Y:S04]  /*22a0*/  STL.64 [R1], R108 ;  /* 0x0000006c01007387 */ /* 0x000fe80000100a00 */
        /* <DEDUP_REMOVED lines=63> */
[----:B0-----:R-:W2:Y:S04]  /*26a0*/  LDL.LU.64 R150, [R1+0x2b0] ;  /* 0x0002b00001967983 */ /* 0x001ea80000300a00 */
[----:B------:R-:W2:Y:S04]  /*26b0*/  LDL.LU.64 R148, [R1+0x2a8] ;  /* 0x0002a80001947983 */ /* 0x000ea80000300a00 */
        /* <DEDUP_REMOVED lines=19> */
[----:B------:R-:W2:Y:S01]  /*27f0*/  LDL.LU.64 R108, [R1+0x208] ;  /* 0x00020800016c7983 */ /* 0x000ea20000300a00 */
[----:B------:R-:W-:Y:S01]  /*2800*/  UIADD3 UR4, UR9, 0x202, URZ ;  /* 0x0000020209047890 */ /* 0x000fe2000fffe03f */
[----:B------:R-:W-:Y:S01]  /*2810*/  UMOV UR5, 0x80000020 ;  /* 0x8000002000057882 */ /* 0x000fe20000000000 */
[----:B--2---:R-:W-:-:S07]  /*2820*/  WARPGROUP.ARRIVE ;  /* 0x00000000000079c5 */ /* 0x004fce0000000000 */
[----:B------:R-:W-:Y:S03]  /*2830*/  IGMMA.64x256x32.S8.S8 R24, gdesc[UR4], R24, gsb0 ;  /* 0x06600000041879f1 */ /* 0x000fe60008041018 */
[----:B------:R-:W-:Y:S02]  /*2840*/  WARPGROUP.DEPBAR.LE gsb0, 0x0 ;  /* 0x00008000000079c5 */ /* 0x000fe40000010000 */
[----:B-1----:R-:W-:Y:S05]  /*2850*/  @!P1 BRA `(.L_x_18) ;  /* 0x0000002000889947 */ /* 0x002fea0003800000 */
[----:B------:R-:W-:Y:S02]  /*2860*/  UIADD3 UR4, UR39, 0x1, URZ ;  /* 0x0000000127047890 */ /* 0x000fe4000fffe03f */
[----:B------:R-:W-:Y:S02]  /*2870*/  UMOV UR10, UR39 ;  /* 0x00000027000a7c82 */ /* 0x000fe40008000000 */
[----:B------:R-:W-:-:S04]  /*2880*/  UISETP.NE.AND UP0, UPT, UR4, 0x2, UPT ;  /* 0x000000020400788c */ /* 0x000fc8000bf05270 */
[----:B------:R-:W-:Y:S02]  /*2890*/  USEL UR5, URZ, 0x1, UP0 ;  /* 0x000000013f057887 */ /* 0x000fe40008000000 */
[----:B------:R-:W-:Y:S02]  /*28a0*/  USEL UR9, UR4, URZ, UP0 ;  /* 0x0000003f04097287 */ /* 0x000fe40008000000 */
[----:B------:R-:W-:-:S06]  /*28b0*/  ULOP3.LUT UR5, UR38, UR5, URZ, 0x3c, !UPT ;  /* 0x0000000526057292 */ /* 0x000fcc000f8e3c3f */
[----:B------:R-:W-:-:S07]  /*28c0*/  MOV R2, UR5 ;  /* 0x0000000500027c02 */ /* 0x000fce0008000f00 */
.L_x_25:
[----:B0-----:R-:W-:Y:S05]  /*28d0*/  @!P0 BRA `(.L_x_19) ;  /* 0x0000000000048947 */ /* 0x001fea0003800000 */
[----:B------:R-:W-:Y:S01]  /*28e0*/  BPT.TRAP 0x1 ;  /* 0x000000040000795c */ /* 0x000fe20000300000 */
.L_x_19:
[----:B------:R-:W0:Y:S01]  /*28f0*/  S2UR UR5, SR_CgaCtaId ;  /* 0x00000000000579c3 */ /* 0x000e220000008800 */
[----:B------:R-:W-:Y:S01]  /*2900*/  UMOV UR4, 0x400 ;  /* 0x0000040000047882 */ /* 0x000fe20000000000 */
[----:B------:R-:W-:Y:S01]  /*2910*/  IMAD.U32 R4, RZ, RZ, UR9 ;  /* 0x00000009ff047e24 */ /* 0x000fe2000f8e00ff */
[----:B------:R-:W-:Y:S01]  /*2920*/  SHF.L.U32 R5, R2, 0x1f, RZ ;  /* 0x0000001f02057819 */ /* 0x000fe200000006ff */
[----:B0-----:R-:W-:-:S06]  /*2930*/  ULEA UR4, UR5, UR4, 0x18 ;  /* 0x0000000405047291 */ /* 0x001fcc000f8ec03f */
[----:B------:R-:W-:-:S04]  /*2940*/  IMAD.U32 R0, RZ, RZ, UR4 ;  /* 0x00000004ff007e24 */ /* 0x000fc8000f8e00ff */
[----:B------:R-:W-:-:S04]  /*2950*/  IMAD R4, R4, 0x8, R0 ;  /* 0x0000000804047824 */ /* 0x000fc800078e0200 */
[----:B------:R0:W1:Y:S01]  /*2960*/  SYNCS.PHASECHK.TRANS64.TRYWAIT P1, [R4+URZ], R5 ;  /* 0x00000005040075a7 */ /* 0x000062000802017f */
[----:B------:R-:W-:Y:S05]  /*2970*/  @!P0 BRA `(.L_x_20) ;  /* 0x0000000000048947 */ /* 0x000fea0003800000 */
[----:B------:R-:W-:Y:S01]  /*2980*/  BPT.TRAP 0x1 ;  /* 0x000000040000795c */ /* 0x000fe20000300000 */
.L_x_20:
[----:B-1----:R-:W-:Y:S05]  /*2990*/  @P1 BRA `(.L_x_21) ;  /* 0x0000000000081947 */ /* 0x002fea0003800000 */
[----:B------:R-:W1:Y:S02]  /*29a0*/  SYNCS.PHASECHK.TRANS64.TRYWAIT P1, [R4+URZ], R5 ;  /* 0x00000005040075a7 */ /* 0x000e64000802017f */
[----:B-1----:R-:W-:Y:S05]  /*29b0*/  @!P1 BRA `(.L_x_22) ;  /* 0x0000011400dc9947 */ /* 0x002fea0003800000 */
.L_x_21:
        /* <DEDUP_REMOVED lines=64> */
[----:B--2---:R-:W2:Y:S04]  /*2dc0*/  LDL.LU.64 R24, [R1] ;  /* 0x0000000001187983 */ /* 0x004ea80000300a00 */
        /* <DEDUP_REMOVED lines=63> */
[----:B------:R-:W-:-:S02]  /*31c0*/  ULEA UR11, UR9, UR45, 0xa ;  /* 0x0000002d090b7291 */ /* 0x000fc4000f8e503f */
[----:B------:R-:W-:Y:S01]  /*31d0*/  ULEA UR12, UR9, UR8, 0xa ;  /* 0x00000008090c7291 */ /* 0x000fe2000f8e503f */
[----:B------:R-:W-:Y:S01]  /*31e0*/  UMOV UR5, 0x80000020 ;  /* 0x8000002000057882 */ /* 0x000fe20000000000 */
[----:B------:R-:W-:-:S03]  /*31f0*/  UMOV UR7, 0x80000020 ;  /* 0x8000002000077882 */ /* 0x000fc60000000000 */
[----:B------:R-:W-:Y:S02]  /*3200*/  UMOV UR4, UR11 ;  /* 0x0000000b00047c82 */ /* 0x000fe40008000000 */
[----:B------:R-:W-:Y:S01]  /*3210*/  UMOV UR6, UR12 ;  /* 0x0000000c00067c82 */ /* 0x000fe20008000000 */
[----:B--2---:R-:W-:-:S06]  /*3220*/  WARPGROUP.ARRIVE ;  /* 0x00000000000079c5 */ /* 0x004fcc0000000000 */
[----:B------:R-:W-:Y:S03]  /*3230*/  IGMMA.64x256x32.S8.S8 R24, gdesc[UR4], R24, gsb0 ;  /* 0x06600000041879f1 */ /* 0x000fe60008041018 */
[----:B------:R-:W-:Y:S02]  /*3240*/  WARPGROUP.DEPBAR.LE gsb0, 0x0 ;  /* 0x00008000000079c5 */ /* 0x000fe40000010000 */
[----:B------:R-:W-:Y:S01]  /*3250*/  STL.64 [R1], R24 ;  /* 0x0000001801007387 */ /* 0x000fe20000100a00 */
[----:B01----:R-:W-:Y:S01]  /*3260*/  IMAD.MOV.U32 R5, RZ, RZ, R150 ;  /* 0x000000ffff057224 */ /* 0x003fe200078e0096 */
        /* <DEDUP_REMOVED lines=50> */
[----:B------:R0:W-:Y:S01]  /*3590*/  STL [R1+0x68], R50 ;  /* 0x0000683201007387 */ /* 0x0001e20000100800 */
[----:B------:R-:W-:Y:S01]  /*35a0*/  IMAD.MOV.U32 R201, RZ, RZ, R117 ;  /* 0x000000ffffc97224 */ /* 0x000fe200078e0075 */
[----:B------:R-:W-:Y:S01]  /*35b0*/  MOV R183, R99 ;  /* 0x0000006300b77202 */ /* 0x000fe20000000f00 */
[----:B------:R-:W-:Y:S01]  /*35c0*/  IMAD.MOV.U32 R198, RZ, RZ, R114 ;  /* 0x000000ffffc67224 */ /* 0x000fe200078e0072 */
[----:B------:R-:W2:Y:S01]  /*35d0*/  LDL.LU.64 R150, [R1+0x4b0] ;  /* 0x0004b00001967983 */ /* 0x000ea20000300a00 */
        /* <DEDUP_REMOVED lines=48> */
[----:B------:R-:W-:-:S02]  /*38e0*/  IMAD.MOV.U32 R164, RZ, RZ, R80 ;  /* 0x000000ffffa47224 */ /* 0x000fc400078e0050 */
[----:B------:R-:W-:Y:S01]  /*38f0*/  IMAD.MOV.U32 R165, RZ, RZ, R81 ;  /* 0x000000ffffa57224 */ /* 0x000fe200078e0051 */
[----:B------:R-:W2:Y:S01]  /*3900*/  LDL.LU.64 R124, [R1+0x448] ;  /* 0x00044800017c7983 */ /* 0x000ea20000300a00 */
[----:B------:R-:W-:Y:S02]  /*3910*/  IMAD.MOV.U32 R162, RZ, RZ, R78 ;  /* 0x000000ffffa27224 */ /* 0x000fe400078e004e */
[----:B------:R-:W-:Y:S01]  /*3920*/  IMAD.MOV.U32 R160, RZ, RZ, R76 ;  /* 0x000000ffffa07224 */ /* 0x000fe200078e004c */
[----:B------:R-:W2:Y:S01]  /*3930*/  LDL.LU.64 R122, [R1+0x440] ;  /* 0x00044000017a7983 */ /* 0x000ea20000300a00 */
[----:B------:R-:W-:Y:S02]  /*3940*/  IMAD.MOV.U32 R161, RZ, RZ, R77 ;  /* 0x000000ffffa17224 */ /* 0x000fe400078e004d */
        /* <DEDUP_REMOVED lines=26> */
[----:B------:R-:W-:-:S03]  /*3af0*/  IMAD.MOV.U32 R233, RZ, RZ, R53 ;  /* 0x000000ffffe97224 */ /* 0x000fc600078e0035 */
        /* <DEDUP_REMOVED lines=106> */
[----:B------:R-:W-:-:S02]  /*41a0*/  IMAD.MOV.U32 R143, RZ, RZ, R227 ;  /* 0x000000ffff8f7224 */ /* 0x000fc400078e00e3 */
[----:B------:R-:W-:Y:S02]  /*41b0*/  IMAD.MOV.U32 R144, RZ, RZ, R226 ;  /* 0x000000ffff907224 */ /* 0x000fe400078e00e2 */
[----:B------:R-:W-:Y:S01]  /*41c0*/  IMAD.MOV.U32 R145, RZ, RZ, R225 ;  /* 0x000000ffff917224 */ /* 0x000fe200078e00e1 */
[----:B------:R-:W-:Y:S01]  /*41d0*/  MOV R225, R14 ;  /* 0x0000000e00e17202 */ /* 0x000fe20000000f00 */
[----:B------:R-:W-:Y:S02]  /*41e0*/  IMAD.MOV.U32 R147, RZ, RZ, R223 ;  /* 0x000000ffff937224 */ /* 0x000fe400078e00df */
[----:B------:R-:W-:Y:S02]  /*41f0*/  IMAD.MOV.U32 R148, RZ, RZ, R222 ;  /* 0x000000ffff947224 */ /* 0x000fe400078e00de */
        /* <DEDUP_REMOVED lines=15> */
[----:B------:R-:W-:Y:S01]  /*42f0*/  IMAD.MOV.U32 R235, RZ, RZ, R4 ;  /* 0x000000ffffeb7224 */ /* 0x000fe200078e0004 */
[----:B------:R-:W-:Y:S02]  /*4300*/  UIADD3 UR4, UR11, 0x2, URZ ;  /* 0x000000020b047890 */ /* 0x000fe4000fffe03f */
[----:B------:R-:W-:Y:S01]  /*4310*/  UIADD3 UR6, UR12, 0x2, URZ ;  /* 0x000000020c067890 */ /* 0x000fe2000fffe03f */
[----:B------:R-:W-:Y:S01]  /*4320*/  UMOV UR5, 0x80000020 ;  /* 0x8000002000057882 */ /* 0x000fe20000000000 */
[----:B------:R-:W-:Y:S01]  /*4330*/  UMOV UR7, 0x80000020 ;  /* 0x8000002000077882 */ /* 0x000fe20000000000 */
        /* <DEDUP_REMOVED lines=95> */
[----:B------:R-:W-:Y:S01]  /*4930*/  BPT.TRAP 0x1 ;  /* 0x000000040000795c */ /* 0x000fe20000300000 */
.L_x_23:
[----:B------:R-:W-:Y:S01]  /*4940*/  IMAD.U32 R4, RZ, RZ, UR10 ;  /* 0x0000000aff047e24 */ /* 0x000fe2000f8e00ff */
[----:B------:R-:W-:-:S04]  /*4950*/  UISETP.GT.U32.AND UP0, UPT, UR40, 0x1, UPT ;  /* 0x000000012800788c */ /* 0x000fc8000bf04070 */
[----:B------:R-:W-:Y:S02]  /*4960*/  LEA R4, R4, R0, 0x3 ;  /* 0x0000000004047211 */ /* 0x000fe400078e18ff */
[----:B------:R-:W-:-:S03]  /*4970*/  PLOP3.LUT P1, PT, PT, PT, UP0, 0x80, 0x0 ;  /* 0x000000000000781c */ /* 0x000fc60003f2f008 */
[----:B------:R-:W-:-:S05]  /*4980*/  VIADD R4, R4, 0x10 ;  /* 0x0000001004047836 */ /* 0x000fca0000000000 */
[----:B------:R-:W-:-:S04]  /*4990*/  PRMT R4, RZ, 0x654, R4 ;  /* 0x00000654ff047816 */ /* 0x000fc80000000004 */
[----:B------:R0:W-:Y:S01]  /*49a0*/  SYNCS.ARRIVE.TRANS64.RED.A1T0 RZ, [R4+URZ], RZ ;  /* 0x000000ff04ff79a7 */ /* 0x0001e2000810043f */
[----:B------:R-:W-:Y:S05]  /*49b0*/  @P1 BRA `(.L_x_24) ;  /* 0x0000000000041947 */ /* 0x000fea0003800000 */
[----:B------:R-:W-:Y:S01]  /*49c0*/  BPT.TRAP 0x1 ;  /* 0x000000040000795c */ /* 0x000fe20000300000 */
.L_x_24:
[----:B------:R-:W-:Y:S01]  /*49d0*/  UIADD3 UR9, UR9, 0x1, URZ ;  /* 0x0000000109097890 */ /* 0x000fe2000fffe03f */
[C---:B------:R-:W-:Y:S01]  /*49e0*/  ISETP.GT.AND P1, PT, R3.reuse, 0x1, PT ;  /* 0x000000010300780c */ /* 0x040fe20003f24270 */
[----:B------:R-:W-:Y:S01]  /*49f0*/  UIADD3 UR10, UR10, 0x1, URZ ;  /* 0x000000010a0a7890 */ /* 0x000fe2000fffe03f */
[----:B------:R-:W-:Y:S01]  /*4a00*/  VIADD R3, R3, 0xffffffff ;  /* 0xffffffff03037836 */ /* 0x000fe20000000000 */
[----:B------:R-:W-:Y:S02]  /*4a10*/  UISETP.NE.AND UP0, UPT, UR9, 0x2, UPT ;  /* 0x000000020900788c */ /* 0x000fe4000bf05270 */
[----:B------:R-:W-:Y:S02]  /*4a20*/  UISETP.NE.AND UP1, UPT, UR10, 0x2, UPT ;  /* 0x000000020a00788c */ /* 0x000fe4000bf25270 */
[----:B------:R-:W-:Y:S02]  /*4a30*/  USEL UR4, URZ, 0x1, UP0 ;  /* 0x000000013f047887 */ /* 0x000fe40008000000 */
[----:B------:R-:W-:-:S02]  /*4a40*/  USEL UR9, UR9, URZ, UP0 ;  /* 0x0000003f09097287 */ /* 0x000fc40008000000 */
[----:B------:R-:W-:Y:S02]  /*4a50*/  USEL UR10, UR10, URZ, UP1 ;  /* 0x0000003f0a0a7287 */ /* 0x000fe40008800000 */
[----:B------:R-:W-:Y:S01]  /*4a60*/  LOP3.LUT R2, R2, UR4, RZ, 0x3c, !PT ;  /* 0x0000000402027c12 */ /* 0x000fe2000f8e3cff */
[----:B------:R-:W-:Y:S09]  /*4a70*/  @P1 BRA `(.L_x_25) ;  /* 0xffffffdc00941947 */ /* 0x000ff2000383ffff */
.L_x_18:
[----:B------:R-:W1:Y:S02]  /*4a80*/  LDC R2, c[0x0][0x28c] ;  /* 0x0000a300ff027b82 */ /* 0x000e640000000800 */
[----:B-1----:R-:W-:-:S13]  /*4a90*/  ISETP.GE.AND P1, PT, R2, 0x1, PT ;  /* 0x000000010200780c */ /* 0x002fda0003f26270 */
[----:B------:R-:W-:Y:S05]  /*4aa0*/  @!P1 BRA `(.L_x_26) ;  /* 0x00000000003c9947 */ /* 0x000fea0003800000 */
[----:B------:R-:W-:Y:S05]  /*4ab0*/  @!P0 BRA `(.L_x_27) ;  /* 0x0000000000048947 */ /* 0x000fea0003800000 */
[----:B------:R-:W-:Y:S01]  /*4ac0*/  BPT.TRAP 0x1 ;  /* 0x000000040000795c */ /* 0x000fe20000300000 */
.L_x_27:
[----:B------:R-:W-:-:S04]  /*4ad0*/  UISETP.LT.AND UP0, UPT, UR44, 0x1, UPT ;  /* 0x000000012c00788c */ /* 0x000fc8000bf01270 */
[----:B------:R-:W-:Y:S02]  /*4ae0*/  USEL UR4, UR44, 0x1, UP0 ;  /* 0x000000012c047887 */ /* 0x000fe40008000000 */
[----:B------:R-:W-:Y:S02]  /*4af0*/  UISETP.GT.U32.AND UP0, UPT, UR40, 0x1, UPT ;  /* 0x000000012800788c */ /* 0x000fe4000bf04070 */
[----:B------:R-:W-:-:S04]  /*4b00*/  UIADD3 UR4, UR39, UR44, -UR4 ;  /* 0x0000002c27047290 */ /* 0x000fc8000fffe804 */
[----:B------:R-:W-:Y:S01]  /*4b10*/  USHF.L.U32 UR4, UR4, 0x3, URZ ;  /* 0x0000000304047899 */ /* 0x000fe2000800063f */
[----:B------:R-:W-:-:S03]  /*4b20*/  PLOP3.LUT P0, PT, PT, PT, UP0, 0x80, 0x0 ;  /* 0x000000000000781c */ /* 0x000fc60003f0f008 */
[----:B------:R-:W-:-:S06]  /*4b30*/  ULOP3.LUT UR4, UR4, 0x8, URZ, 0xc0, !UPT ;  /* 0x0000000804047892 */ /* 0x000fcc000f8ec03f */
[----:B------:R-:W-:-:S05]  /*4b40*/  IMAD.U32 R2, RZ, RZ, UR4 ;  /* 0x00000004ff027e24 */ /* 0x000fca000f8e00ff */
[----:B------:R-:W-:-:S04]  /*4b50*/  IADD3 R0, R0, 0x10, R2 ;  /* 0x0000001000007810 */ /* 0x000fc80007ffe002 */
[----:B------:R-:W-:-:S04]  /*4b60*/  PRMT R0, RZ, 0x654, R0 ;  /* 0x00000654ff007816 */ /* 0x000fc80000000000 */
[----:B------:R1:W-:Y:S01]  /*4b70*/  SYNCS.ARRIVE.TRANS64.RED.A1T0 RZ, [R0+URZ], RZ ;  /* 0x000000ff00ff79a7 */ /* 0x0003e2000810043f */
[----:B------:R-:W-:Y:S05]  /*4b80*/  @P0 BRA `(.L_x_26) ;  /* 0x0000000000040947 */ /* 0x000fea0003800000 */
[----:B------:R-:W-:Y:S01]  /*4b90*/  BPT.TRAP 0x1 ;  /* 0x000000040000795c */ /* 0x000fe20000300000 */
.L_x_26:
[----:B------:R-:W2:Y:S01]  /*4ba0*/  S2R R6, SR_TID.X ;  /* 0x0000000000067919 */ /* 0x000ea20000002100 */
[----:B------:R-:W-:Y:S01]  /*4bb0*/  IMAD.MOV.U32 R13, RZ, RZ, 0x6540 ;  /* 0x00006540ff0d7424 */ /* 0x000fe200078e00ff */
[----:B------:R-:W-:Y:S02]  /*4bc0*/  UIMAD.WIDE UR8, UR41, 0x100, URZ ;  /* 0x00000100290878a5 */ /* 0x000fe4000f8e023f */
[----:B------:R-:W-:Y:S01]  /*4bd0*/  USHF.R.S32.HI UR10, URZ, 0x1f, UR43 ;  /* 0x0000001f3f0a7899 */ /* 0x000fe2000801142b */
[----:B------:R-:W-:Y:S01]  /*4be0*/  ULDC.64 UR6, c[0x0][0x5d0] ;  /* 0x0001740000067ab9 */ /* 0x000fe20000000a00 */
[----:B------:R-:W-:Y:S02]  /*4bf0*/  UIADD3 UR39, UR44, UR39, URZ ;  /* 0x000000272c277290 */ /* 0x000fe4000fffe03f */
[----:B------:R-:W-:Y:S02]  /*4c00*/  UIMAD UR4, UR10, UR6, URZ ;  /* 0x000000060a0472a4 */ /* 0x000fe4000f8e023f */
[----:B------:R-:W-:-:S02]  /*4c10*/  USHF.L.U32 UR41, UR41, 0x8, URZ ;  /* 0x0000000829297899 */ /* 0x000fc4000800063f */
[----:B------:R-:W-:Y:S01]  /*4c20*/  UIMAD UR4, UR43, UR7, UR4 ;  /* 0x000000072b0472a4 */ /* 0x000fe2000f8e0204 */
[----:B------:R-:W-:Y:S01]  /*4c30*/  ULDC UR5, c[0x0][0x284] ;  /* 0x0000a10000057ab9 */ /* 0x000fe20000000800 */
[----:B------:R-:W-:Y:S01]  /*4c40*/  UISETP.GT.U32.AND UP0, UPT, UR39, 0x1, UPT ;  /* 0x000000012700788c */ /* 0x000fe2000bf04070 */
[----:B------:R-:W-:-:S03]  /*4c50*/  IMAD.U32 R19, RZ, RZ, UR5 ;  /* 0x00000005ff137e24 */ /* 0x000fc6000f8e00ff */
[----:B------:R-:W-:Y:S01]  /*4c60*/  UISETP.LT.U32.AND UP0, UPT, UR44, 0x2, UP0 ;  /* 0x000000022c00788c */ /* 0x000fe20008701070 */
[--C-:B--2---:R-:W-:Y:S01]  /*4c70*/  SHF.R.U32.HI R2, RZ, 0x7, R6.reuse ;  /* 0x00000007ff027819 */ /* 0x104fe20000011606 */
[----:B------:R-:W-:Y:S01]  /*4c80*/  IMAD.SHL.U32 R12, R6, 0x2, RZ ;  /* 0x00000002060c7824 */ /* 0x000fe200078e00ff */
[----:B------:R-:W-:Y:S02]  /*4c90*/  SHF.R.U32.HI R3, RZ, 0x2, R6 ;  /* 0x00000002ff037819 */ /* 0x000fe40000011606 */
[----:B------:R-:W-:Y:S02]  /*4ca0*/  LOP3.LUT R2, R2, 0x1, RZ, 0xc0, !PT ;  /* 0x0000000102027812 */ /* 0x000fe400078ec0ff */
[----:B0-----:R-:W-:Y:S02]  /*4cb0*/  LOP3.LUT R4, R6, 0x60, RZ, 0xc0, !PT ;  /* 0x0000006006047812 */ /* 0x001fe400078ec0ff */
[----:B------:R-:W-:Y:S02]  /*4cc0*/  LOP3.LUT R3, R3, 0x7, RZ, 0xc0, !PT ;  /* 0x0000000703037812 */ /* 0x000fe400078ec0ff */
[----:B------:R-:W-:-:S02]  /*4cd0*/  SHF.L.U32 R158, R2, 0x6, RZ ;  /* 0x00000006029e7819 */ /* 0x000fc400000006ff */
[----:B------:R-:W-:Y:S02]  /*4ce0*/  LOP3.LUT R12, R12, 0x6, RZ, 0xc0, !PT ;  /* 0x000000060c0c7812 */ /* 0x000fe400078ec0ff */
[----:B------:R-:W-:Y:S02]  /*4cf0*/  SHF.R.U32.HI R4, RZ, 0x1, R4 ;  /* 0x00000001ff047819 */ /* 0x000fe40000011604 */
[--C-:B------:R-:W-:Y:S02]  /*4d00*/  LOP3.LUT R158, R158, 0x40, R3.reuse, 0xe2, !PT ;  /* 0x000000409e9e7812 */ /* 0x100fe400078ee203 */
[----:B------:R-:W-:Y:S01]  /*4d10*/  PRMT R12, R12, R13, UR42 ;  /* 0x0000002a0c0c7e16 */ /* 0x000fe2000800000d */
[----:B------:R-:W-:Y:S01]  /*4d20*/  USHF.L.U32 UR42, UR42, 0x8, URZ ;  /* 0x000000082a2a7899 */ /* 0x000fe2000800063f */
[----:B-1----:R-:W-:Y:S02]  /*4d30*/  IADD3 R0, RZ, -R4, -R3 ;  /* 0x80000004ff007210 */ /* 0x002fe40007ffe803 */
[----:B------:R-:W-:-:S02]  /*4d40*/  LOP3.LUT R158, R158, UR8, R4, 0xfe, !PT ;  /* 0x000000089e9e7c12 */ /* 0x000fc4000f8efe04 */
[----:B------:R-:W-:Y:S01]  /*4d50*/  SHF.R.S32.HI R13, RZ, 0x1f, R12 ;  /* 0x0000001fff0d7819 */ /* 0x000fe2000001140c */
[----:B------:R-:W-:Y:S01]  /*4d60*/  IMAD R0, R2, -0x40, R0 ;  /* 0xffffffc002007824 */ /* 0x000fe200078e0200 */
[----:B------:R-:W-:Y:S01]  /*4d70*/  MOV R4, UR6 ;  /* 0x0000000600047c02 */ /* 0x000fe20008000f00 */
[----:B------:R-:W-:Y:S01]  /*4d80*/  ULDC UR6, c[0x0][0x288] ;  /* 0x0000a20000067ab9 */ /* 0x000fe20000000800 */
[----:B------:R-:W-:Y:S01]  /*4d90*/  MOV R3, 0xfffffffe ;  /* 0xfffffffe00037802 */ /* 0x000fe20000000f00 */
[----:B------:R-:W-:Y:S01]  /*4da0*/  UISETP.GE.AND UP1, UPT, UR42, UR6, UPT ;  /* 0x000000062a00728c */ /* 0x000fe2000bf26270 */
[----:B------:R-:W-:Y:S01]  /*4db0*/  IADD3 R19, R19, -UR41, R0 ;  /* 0x8000002913137c10 */ /* 0x000fe2000fffe000 */
[----:B------:R-:W-:Y:S01]  /*4dc0*/  IMAD.WIDE.U32 R4, R4, UR43, R12 ;  /* 0x0000002b04047c25 */ /* 0x000fe2000f8e000c */
[----:B------:R-:W-:Y:S01]  /*4dd0*/  LOP3.LUT R0, R6, 0x3, RZ, 0xc0, !PT ;  /* 0x0000000306007812 */ /* 0x000fe200078ec0ff */
[----:B------:R-:W-:Y:S02]  /*4de0*/  UISETP.GE.OR UP1, UPT, UR41, UR5, UP1 ;  /* 0x000000052900728c */ /* 0x000fe40008f26670 */
[----:B------:R-:W-:Y:S01]  /*4df0*/  VIADD R5, R5, UR4 ;  /* 0x0000000405057c36 */ /* 0x000fe20008000000 */
[----:B------:R-:W-:Y:S01]  /*4e00*/  USHF.R.U32.HI UR4, URZ, 0x1, UR39 ;  /* 0x000000013f047899 */ /* 0x000fe20008011627 */
[----:B------:R-:W-:Y:S01]  /*4e10*/  IMAD R0, R0, R3, UR6 ;  /* 0x0000000600007e24 */ /* 0x000fe2000f8e0203 */
[----:B------:R-:W-:Y:S01]  /*4e20*/  USEL UR5, URZ, 0x1, !UP0 ;  /* 0x000000013f057887 */ /* 0x000fe2000c000000 */
[----:B------:R-:W-:Y:S01]  /*4e30*/  PLOP3.LUT P0, PT, PT, PT, UP1, 0x80, 0x0 ;  /* 0x000000000000781c */ /* 0x000fe20003f0f018 */
[----:B------:R-:W-:Y:S01]  /*4e40*/  ULOP3.LUT UR4, UR4, 0x1, URZ, 0xc0, !UPT ;  /* 0x0000000104047892 */ /* 0x000fe2000f8ec03f */
[----:B------:R-:W-:Y:S01]  /*4e50*/  VIADD R0, R0, -UR42 ;  /* 0x8000002a00007c36 */ /* 0x000fe20008000000 */
[----:B------:R-:W-:-:S02]  /*4e60*/  ULOP3.LUT UR39, UR39, 0x1, URZ, 0xc0, !UPT ;  /* 0x0000000127277892 */ /* 0x000fc4000f8ec03f */
[----:B------:R-:W-:Y:S01]  /*4e70*/  UISETP.NE.U32.AND UP2, UPT, UR4, 0x1, UPT ;  /* 0x000000010400788c */ /* 0x000fe2000bf45070 */
[----:B------:R-:W-:-:S03]  /*4e80*/  UMOV UR41, 0xffffffff ;  /* 0xffffffff00297882 */ /* 0x000fc60000000000 */
[----:B------:R-:W-:-:S04]  /*4e90*/  UISETP.GT.U32.AND UP2, UPT, UR44, 0x1, !UP2 ;  /* 0x000000012c00788c */ /* 0x000fc8000d744070 */
[----:B------:R-:W-:-:S04]  /*4ea0*/  USEL UR4, URZ, 0x1, !UP2 ;  /* 0x000000013f047887 */ /* 0x000fc8000d000000 */
[----:B------:R-:W-:Y:S01]  /*4eb0*/  ULOP3.LUT UR38, UR4, UR38, UR5, 0x96, !UPT ;  /* 0x0000002604267292 */ /* 0x000fe2000f8e9605 */
[----:B------:R-:W-:Y:S11]  /*4ec0*/  @P0 BRA `(.L_x_28) ;  /* 0x000000d000f80947 */ /* 0x000ff60003800000 */
[----:B------:R-:W0:Y:S01]  /*4ed0*/  LDC.64 R2, c[0x0][0x5c8] ;  /* 0x00017200ff027b82 */ /* 0x000e220000000a00 */
[----:B------:R-:W-:Y:S01]  /*4ee0*/  ULDC.64 UR4, c[0x0][0x5c0] ;  /* 0x0001700000047ab9 */ /* 0x000fe20000000a00 */
[----:B------:R-:W-:Y:S01]  /*4ef0*/  BSSY B0, `(.L_x_28) ;  /* 0x0000d3b000007945 */ /* 0x000fe20003800000 */
[C---:B0-----:R-:W-:Y:S01]  /*4f00*/  IMAD R6, R2.reuse, UR9, RZ ;  /* 0x0000000902067c24 */ /* 0x041fe2000f8e02ff */
[----:B------:R-:W-:Y:S01]  /*4f10*/  SHF.L.U32 R8, R2, 0x3, RZ ;  /* 0x0000000302087819 */ /* 0x000fe200000006ff */
[----:B------:R-:W-:Y:S01]  /*4f20*/  IMAD.WIDE.U32 R4, R158, R2, R4 ;  /* 0x000000029e047225 */ /* 0x000fe200078e0004 */
[----:B------:R-:W-:-:S03]  /*4f30*/  SHF.L.U64.HI R9, R2, 0x3, R3 ;  /* 0x0000000302097819 */ /* 0x000fc60000010203 */
[----:B------:R-:W-:Y:S01]  /*4f40*/  IMAD R6, R158, R3, R6 ;  /* 0x000000039e067224 */ /* 0x000fe200078e0206 */
[----:B------:R-:W-:-:S03]  /*4f50*/  IADD3 R4, P0, R4, UR4, RZ ;  /* 0x0000000404047c10 */ /* 0x000fc6000ff1e0ff */
[----:B------:R-:W-:Y:S01]  /*4f60*/  IMAD.IADD R6, R5, 0x1, R6 ;  /* 0x0000000105067824 */ /* 0x000fe200078e0206 */
[----:B------:R-:W-:-:S04]  /*4f70*/  IADD3 R10, P1, R8, R4, RZ ;  /* 0x00000004080a7210 */ /* 0x000fc80007f3e0ff */
[----:B------:R-:W-:Y:S02]  /*4f80*/  IADD3.X R5, R6, UR5, RZ, P0, !PT ;  /* 0x0000000506057c10 */ /* 0x000fe400087fe4ff */
[----:B------:R-:W-:-:S03]  /*4f90*/  LEA R6, P0, R2, R4, 0x7 ;  /* 0x0000000402067211 */ /* 0x000fc600078038ff */
[----:B------:R-:W-:Y:S01]  /*4fa0*/  IMAD.X R11, R9, 0x1, R5, P1 ;  /* 0x00000001090b7824 */ /* 0x000fe200008e0605 */
[----:B------:R-:W-:Y:S02]  /*4fb0*/  LEA.HI.X R7, R2, R5, R3, 0x7, P0 ;  /* 0x0000000502077211 */ /* 0x000fe400000f3c03 */
[----:B-----5:R-:W-:Y:S02]  /*4fc0*/  ISETP.NE.AND P0, PT, R18, RZ, PT ;  /* 0x000000ff1200720c */ /* 0x020fe40003f05270 */
[----:B------:R-:W-:-:S05]  /*4fd0*/  IADD3 R8, P2, R8, R6, RZ ;  /* 0x0000000608087210 */ /* 0x000fca0007f5e0ff */
[----:B------:R-:W-:-:S06]  /*4fe0*/  IMAD.X R9, R9, 0x1, R7, P2 ;  /* 0x0000000109097824 */ /* 0x000fcc00010e0607 */
[----:B------:R-:W-:Y:S05]  /*4ff0*/  @!P0 BRA `(.L_x_29) ;  /* 0x0000009800988947 */ /* 0x000fea0003800000 */
[----:B------:R-:W0:Y:S01]  /*5000*/  LDC.64 R20, c[0x0][0x5b0] ;  /* 0x00016c00ff147b82 */ /* 0x000e220000000a00 */
[----:B------:R-:W-:Y:S01]  /*5010*/  ULDC.64 UR6, c[0x0][0x5b8] ;  /* 0x00016e0000067ab9 */ /* 0x000fe20000000a00 */
[----:B------:R-:W-:Y:S01]  /*5020*/  ISETP.GE.AND P1, PT, R19, 0x1, PT ;  /* 0x000000011300780c */ /* 0x000fe20003f26270 */
[----:B------:R-:W-:Y:S02]  /*5030*/  UIMAD UR4, UR10, UR6, URZ ;  /* 0x000000060a0472a4 */ /* 0x000fe4000f8e023f */
[----:B------:R-:W-:Y:S01]  /*5040*/  MOV R154, UR6 ;  /* 0x00000006009a7c02 */ /* 0x000fe20008000f00 */
[----:B------:R-:W-:Y:S01]  /*5050*/  BSSY B1, `(.L_x_30) ;  /* 0x000000e000017945 */ /* 0x000fe20003800000 */
[----:B------:R-:W-:Y:S01]  /*5060*/  ISETP.LT.OR P2, PT, R0, 0x1, !P1 ;  /* 0x000000010000780c */ /* 0x000fe20004f41670 */
[----:B------:R-:W-:Y:S01]  /*5070*/  UIMAD UR4, UR43, UR7, UR4 ;  /* 0x000000072b0472a4 */ /* 0x000fe2000f8e0204 */
[----:B------:R-:W1:Y:S01]  /*5080*/  LDC.64 R22, c[0x0][0x5a8] ;  /* 0x00016a00ff167b82 */ /* 0x000e620000000a00 */
[----:B------:R-:W-:-:S04]  /*5090*/  IMAD.WIDE.U32 R154, R154, UR43, R12 ;  /* 0x0000002b9a9a7c25 */ /* 0x000fc8000f8e000c */
[----:B------:R-:W-:Y:S02]  /*50a0*/  VIADD R153, R155, UR4 ;  /* 0x000000049b997c36 */ /* 0x000fe40008000000 */
[----:B------:R-:W-:Y:S02]  /*50b0*/  IMAD.MOV.U32 R152, RZ, RZ, R154 ;  /* 0x000000ffff987224 */ /* 0x000fe400078e009a */
[----:B0-----:R-:W-:Y:S02]  /*50c0*/  IMAD R159, R20, UR9, RZ ;  /* 0x00000009149f7c24 */ /* 0x001fe4000f8e02ff */
[----:B------:R-:W-:-:S04]  /*50d0*/  IMAD.WIDE.U32 R2, R158, R20, R152 ;  /* 0x000000149e027225 */ /* 0x000fc800078e0098 */
[----:B------:R-:W-:Y:S01]  /*50e0*/  IMAD R159, R158, R21, R159 ;  /* 0x000000159e9f7224 */ /* 0x000fe200078e029f */
[----:B-1----:R-:W-:-:S04]  /*50f0*/  IADD3 R14, P0, R2, R22, RZ ;  /* 0x00000016020e7210 */ /* 0x002fc80007f1e0ff */
[----:B------:R-:W-:Y:S01]  /*5100*/  IADD3.X R15, R23, R3, R159, P0, !PT ;  /* 0x00000003170f7210 */ /* 0x000fe200007fe49f */
[----:B------:R-:W-:Y:S08]  /*5110*/  @P2 BRA `(.L_x_31) ;  /* 0x0000000000042947 */ /* 0x000ff00003800000 */
[----:B------:R0:W5:Y:S02]  /*5120*/  LDG.E.U8 R16, desc[UR36][R14.64] ;  /* 0x000000240e107981 */ /* 0x000164000c1e1100 */
.L_x_31:
[----:B------:R-:W-:Y:S05]  /*5130*/  BSYNC B1 ;  /* 0x0000000000017941 */ /* 0x000fea0003800000 */
.L_x_30:
[----:B------:R-:W2:Y:S01]  /*5140*/  LDL.LU R3, [R1] ;  /* 0x0000000001037983 */ /* 0x000ea20000300800 */
[----:B-----5:R-:W-:Y:S01]  /*5150*/  LOP3.LUT R2, R16, 0xffff, RZ, 0xc0, !PT ;  /* 0x0000ffff10027812 */ /* 0x020fe200078ec0ff */
[----:B------:R-:W-:Y:S01]  /*5160*/  BSSY B1, `(.L_x_32) ;  /* 0x000000a000017945 */ /* 0x000fe20003800000 */
[----:B------:R-:W-:Y:S02]  /*5170*/  ISETP.LT.OR P0, PT, R0, 0x2, !P1 ;  /* 0x000000020000780c */ /* 0x000fe40004f01670 */
[----:B------:R-:W-:-:S05]  /*5180*/  PRMT R2, R2, 0x8880, RZ ;  /* 0x0000888002027816 */ /* 0x000fca00000000ff */
[----:B------:R-:W-:-:S04]  /*5190*/  IMAD R2, R2, R18, RZ ;  /* 0x0000001202027224 */ /* 0x000fc800078e02ff */
[----:B--2---:R-:W-:-:S05]  /*51a0*/  @!P2 IMAD R3, R3, R17, R2 ;  /* 0x000000110303a224 */ /* 0x004fca00078e0202 */
[----:B------:R1:W-:Y:S01]  /*51b0*/  @!P2 STG.E.U8 desc[UR36][R4.64], R3 ;  /* 0x000000030400a986 */ /* 0x0003e2000c101124 */
[----:B------:R-:W-:Y:S05]  /*51c0*/  @P0 BRA `(.L_x_33) ;  /* 0x00000000000c0947 */ /* 0x000fea0003800000 */
[----:B------:R-:W2:Y:S02]  /*51d0*/  LDG.E.U8 R16, desc[UR36][R14.64+0x1] ;  /* 0x000001240e107981 */ /* 0x000ea4000c1e1100 */
[----:B--2---:R-:W-:-:S05]  /*51e0*/  PRMT R2, R16, 0x8880, RZ ;  /* 0x0000888010027816 */ /* 0x004fca00000000ff */
[----:B------:R-:W-:-:S07]  /*51f0*/  IMAD R2, R2, R18, RZ ;  /* 0x0000001202027224 */ /* 0x000fce00078e02ff */
.L_x_33:
[----:B------:R-:W-:Y:S05]  /*5200*/  BSYNC B1 ;  /* 0x0000000000017941 */ /* 0x000fea0003800000 */
.L_x_32:
[----:B-1----:R-:W2:Y:S01]  /*5210*/  LDL.LU R3, [R1+0x4] ;  /* 0x0000040001037983 */ /* 0x002ea20000300800 */
[C---:B------:R-:W-:Y:S01]  /*5220*/  SHF.L.U64.HI R157, R20.reuse, 0x3, R21 ;  /* 0x00000003149d7819 */ /* 0x040fe20000010215 */
[----:B------:R-:W-:Y:S01]  /*5230*/  BSSY B1, `(.L_x_34) ;  /* 0x000000e000017945 */ /* 0x000fe20003800000 */
[----:B------:R-:W-:-:S05]  /*5240*/  SHF.L.U32 R156, R20, 0x3, RZ ;  /* 0x00000003149c7819 */ /* 0x000fca00000006ff */
[----:B------:R-:W-:-:S04]  /*5250*/  IMAD.WIDE.U32 R12, R158, R20, R156 ;  /* 0x000000149e0c7225 */ /* 0x000fc800078e009c */
[----:B------:R-:W-:Y:S01]  /*5260*/  IMAD.IADD R159, R159, 0x1, R13 ;  /* 0x000000019f9f7824 */ /* 0x000fe200078e020d */
[----:B------:R-:W-:-:S04]  /*5270*/  IADD3 R12, P2, P3, R154, R22, R12 ;  /* 0x000000169a0c7210 */ /* 0x000fc80007b5e00c */
[----:B------:R-:W-:Y:S01]  /*5280*/  IADD3.X R13, R153, R23, R159, P2, P3 ;  /* 0x00000017990d7210 */ /* 0x000fe200017e649f */
[----:B--2---:R-:W-:-:S05]  /*5290*/  @!P0 IMAD R3, R3, R17, R2 ;  /* 0x0000001103038224 */ /* 0x004fca00078e0202 */
[----:B------:R1:W-:Y:S01]  /*52a0*/  @!P0 STG.E.U8 desc[UR36][R4.64+0x1], R3 ;  /* 0x0000010304008986 */ /* 0x0003e2000c101124 */
[----:B------:R-:W-:-:S04]  /*52b0*/  ISETP.GE.AND P0, PT, R19, 0x9, PT ;  /* 0x000000091300780c */ /* 0x000fc80003f06270 */
[----:B------:R-:W-:-:S13]  /*52c0*/  ISETP.LT.OR P4, PT, R0, 0x1, !P0 ;  /* 0x000000010000780c */ /* 0x000fda0004781670 */
[----:B-1----:R-:W-:Y:S05]  /*52d0*/  @P4 BRA `(.L_x_35) ;  /* 0x00000000000c4947 */ /* 0x002fea0003800000 */
[----:B------:R-:W2:Y:S02]  /*52e0*/  LDG.E.U8 R16, desc[UR36][R12.64] ;  /* 0x000000240c107981 */ /* 0x000ea4000c1e1100 */
[----:B--2---:R-:W-:-:S05]  /*52f0*/  PRMT R2, R16, 0x8880, RZ ;  /* 0x0000888010027816 */ /* 0x004fca00000000ff */
[----:B------:R-:W-:-:S07]  /*5300*/  IMAD R2, R2, R18, RZ ;  /* 0x0000001202027224 */ /* 0x000fce00078e02ff */
.L_x_35:
[----:B------:R-:W-:Y:S05]  /*5310*/  BSYNC B1 ;  /* 0x0000000000017941 */ /* 0x000fea0003800000 */
.L_x_34:
[----:B------:R-:W2:Y:S01]  /*5320*/  LDL.LU R3, [R1+0x8] ;  /* 0x0000080001037983 */ /* 0x000ea20000300800 */
[----:B------:R-:W-:Y:S01]  /*5330*/  ISETP.LT.OR P2, PT, R0, 0x2, !P0 ;  /* 0x000000020000780c */ /* 0x000fe20004741670 */
[----:B------:R-:W-:Y:S01]  /*5340*/  BSSY B1, `(.L_x_36) ;  /* 0x0000007000017945 */ /* 0x000fe20003800000 */
[----:B--2---:R-:W-:-:S05]  /*5350*/  @!P4 IMAD R3, R3, R17, R2 ;  /* 0x000000110303c224 */ /* 0x004fca00078e0202 */
[----:B------:R1:W-:Y:S06]  /*5360*/  @!P4 STG.E.U8 desc[UR36][R10.64], R3 ;  /* 0x000000030a00c986 */ /* 0x0003ec000c101124 */
[----:B------:R-:W-:Y:S05]  /*5370*/  @P2 BRA `(.L_x_37) ;  /* 0x00000000000c2947 */ /* 0x000fea0003800000 */
[----:B------:R-:W2:Y:S02]  /*5380*/  LDG.E.U8 R16, desc[UR36][R12.64+0x1] ;  /* 0x000001240c107981 */ /* 0x000ea4000c1e1100 */
[----:B--2---:R-:W-:-:S05]  /*5390*/  PRMT R2, R16, 0x8880, RZ ;  /* 0x0000888010027816 */ /* 0x004fca00000000ff */
[----:B------:R-:W-:-:S07]  /*53a0*/  IMAD R2, R2, R18, RZ ;  /* 0x0000001202027224 */ /* 0x000fce00078e02ff */
.L_x_37:
[----:B------:R-:W-:Y:S05]  /*53b0*/  BSYNC B1 ;  /* 0x0000000000017941 */ /* 0x000fea0003800000 */
.L_x_36:
[----:B-1----:R-:W2:Y:S01]  /*53c0*/  LDL.LU R3, [R1+0xc] ;  /* 0x00000c0001037983 */ /* 0x002ea20000300800 */
[----:B------:R-:W-:Y:S01]  /*53d0*/  BSSY B1, `(.L_x_38) ;  /* 0x0000009000017945 */ /* 0x000fe20003800000 */
[----:B------:R-:W-:Y:S01]  /*53e0*/  ISETP.LT.OR P3, PT, R0, 0xa, !P1 ;  /* 0x0000000a0000780c */ /* 0x000fe20004f61670 */
[----:B--2---:R-:W-:-:S05]  /*53f0*/  @!P2 IMAD R3, R3, R17, R2 ;  /* 0x000000110303a224 */ /* 0x004fca00078e0202 */
[----:B------:R1:W-:Y:S01]  /*5400*/  @!P2 STG.E.U8 desc[UR36][R10.64+0x1], R3 ;  /* 0x000001030a00a986 */ /* 0x0003e2000c101124 */
[----:B------:R-:W-:-:S13]  /*5410*/  ISETP.LT.OR P2, PT, R0, 0x9, !P1 ;  /* 0x000000090000780c */ /* 0x000fda0004f41670 */
[----:B-1----:R-:W-:Y:S05]  /*5420*/  @P2 BRA `(.L_x_39) ;  /* 0x00000000000c2947 */ /* 0x002fea0003800000 */
[----:B------:R-:W2:Y:S02]  /*5430*/  LDG.E.U8 R16, desc[UR36][R14.64+0x8] ;  /* 0x000008240e107981 */ /* 0x000ea4000c1e1100 */
[----:B--2---:R-:W-:-:S05]  /*5440*/  PRMT R2, R16, 0x8880, RZ ;  /* 0x0000888010027816 */ /* 0x004fca00000000ff */
[----:B------:R-:W-:-:S07]  /*5450*/  IMAD R2, R2, R18, RZ ;  /* 0x0000001202027224 */ /* 0x000fce00078e02ff */
.L_x_39:
[----:B------:R-:W-:Y:S05]  /*5460*/  BSYNC B1 ;  /* 0x0000000000017941 */ /* 0x000fea0003800000 */
.L_x_38:
[----:B------:R-:W2:Y:S01]  /*5470*/  LDL.LU R3, [R1+0x10] ;  /* 0x0000100001037983 */ /* 0x000ea20000300800 */
[----:B------:R-:W-:Y:S01]  /*5480*/  BSSY B1, `(.L_x_40) ;  /* 0x0000007000017945 */ /* 0x000fe20003800000 */
[----:B--2---:R-:W-:-:S05]  /*5490*/  @!P2 IMAD R3, R3, R17, R2 ;  /* 0x000000110303a224 */ /* 0x004fca00078e0202 */
[----:B------:R1:W-:Y:S01]  /*54a0*/  @!P2 STG.E.U8 desc[UR36][R4.64+0x8], R3 ;  /* 0x000008030400a986 */ /* 0x0003e2000c101124 */
[----:B------:R-:W-:Y:S05]  /*54b0*/  @P3 BRA `(.L_x_41) ;  /* 0x00000000000c3947 */ /* 0x000fea0003800000 */
[----:B------:R-:W2:Y:S02]  /*54c0*/  LDG.E.U8 R16, desc[UR36][R14.64+0x9] ;  /* 0x000009240e107981 */ /* 0x000ea4000c1e1100 */
[----:B--2---:R-:W-:-:S05]  /*54d0*/  PRMT R2, R16, 0x8880, RZ ;  /* 0x0000888010027816 */ /* 0x004fca00000000ff */
[----:B------:R-:W-:-:S07]  /*54e0*/  IMAD R2, R2, R18, RZ ;  /* 0x0000001202027224 */ /* 0x000fce00078e02ff */
.L_x_41:
[----:B------:R-:W-:Y:S05]  /*54f0*/  BSYNC B1 ;  /* 0x0000000000017941 */ /* 0x000fea0003800000 */
.L_x_40:
[----:B-1----:R-:W2:Y:S01]  /*5500*/  LDL.LU R3, [R1+0x14] ;  /* 0x0000140001037983 */ /* 0x002ea20000300800 */
[C---:B------:R-:W-:Y:S01]  /*5510*/  ISETP.LT.OR P2, PT, R0.reuse, 0x9, !P0 ;  /* 0x000000090000780c */ /* 0x040fe20004741670 */
[----:B------:R-:W-:Y:S01]  /*5520*/  BSSY B1, `(.L_x_42) ;  /* 0x000000b000017945 */ /* 0x000fe20003800000 */
[C---:B------:R-:W-:Y:S02]  /*5530*/  ISETP.LT.OR P4, PT, R0.reuse, 0x11, !P1 ;  /* 0x000000110000780c */ /* 0x040fe40004f81670 */
[C---:B------:R-:W-:Y:S02]  /*5540*/  ISETP.LT.OR P5, PT, R0.reuse, 0x12, !P1 ;  /* 0x000000120000780c */ /* 0x040fe40004fa1670 */
[----:B------:R-:W-:Y:S01]  /*5550*/  ISETP.LT.OR P6, PT, R0, 0x11, !P0 ;  /* 0x000000110000780c */ /* 0x000fe200047c1670 */
[----:B--2---:R-:W-:-:S05]  /*5560*/  @!P3 IMAD R3, R3, R17, R2 ;  /* 0x000000110303b224 */ /* 0x004fca00078e0202 */
[----:B------:R1:W-:Y:S01]  /*5570*/  @!P3 STG.E.U8 desc[UR36][R4.64+0x9], R3 ;  /* 0x000009030400b986 */ /* 0x0003e2000c101124 */
[----:B------:R-:W-:Y:S01]  /*5580*/  ISETP.LT.OR P3, PT, R0, 0xa, !P0 ;  /* 0x0000000a0000780c */ /* 0x000fe20004761670 */
[----:B------:R-:W-:-:S12]  /*5590*/  @P2 BRA `(.L_x_43) ;  /* 0x00000000000c2947 */ /* 0x000fd80003800000 */
[----:B------:R-:W2:Y:S02]  /*55a0*/  LDG.E.U8 R16, desc[UR36][R12.64+0x8] ;  /* 0x000008240c107981 */ /* 0x000ea4000c1e1100 */
[----:B--2---:R-:W-:-:S05]  /*55b0*/  PRMT R2, R16, 0x8880, RZ ;  /* 0x0000888010027816 */ /* 0x004fca00000000ff */
[----:B------:R-:W-:-:S07]  /*55c0*/  IMAD R2, R2, R18, RZ ;  /* 0x0000001202027224 */ /* 0x000fce00078e02ff */
.L_x_43:
[----:B------:R-:W-:Y:S05]  /*55d0*/  BSYNC B1 ;  /* 0x0000000000017941 */ /* 0x000fea0003800000 */
.L_x_42:
[----:B-1----:R-:W2:Y:S01]  /*55e0*/  LDL.LU R3, [R1+0x18] ;  /* 0x0000180001037983 */ /* 0x002ea20000300800 */
[----:B------:R-:W-:Y:S01]  /*55f0*/  BSSY B1, `(.L_x_44) ;  /* 0x0000007000017945 */ /* 0x000fe20003800000 */
[----:B--2---:R-:W-:-:S05]  /*5600*/  @!P2 IMAD R3, R3, R17, R2 ;  /* 0x000000110303a224 */ /* 0x004fca00078e0202 */
[----:B------:R1:W-:Y:S01]  /*5610*/  @!P2 STG.E.U8 desc[UR36][R10.64+0x8], R3 ;  /* 0x000008030a00a986 */ /* 0x0003e2000c101124 */
[----:B------:R-:W-:Y:S05]  /*5620*/  @P3 BRA `(.L_x_45) ;  /* 0x00000000000c3947 */ /* 0x000fea0003800000 */
[----:B------:R-:W2:Y:S02]  /*5630*/  LDG.E.U8 R16, desc[UR36][R12.64+0x9] ;  /* 0x000009240c107981 */ /* 0x000ea4000c1e1100 */
[----:B--2---:R-:W-:-:S05]  /*5640*/  PRMT R2, R16, 0x8880, RZ ;  /* 0x0000888010027816 */ /* 0x004fca00000000ff */
[----:B------:R-:W-:-:S07]  /*5650*/  IMAD R2, R2, R18, RZ ;  /* 0x0000001202027224 */ /* 0x000fce00078e02ff */
.L_x_45:
[----:B------:R-:W-:Y:S05]  /*5660*/  BSYNC B1 ;  /* 0x0000000000017941 */ /* 0x000fea0003800000 */
.L_x_44:
        /* <DEDUP_REMOVED lines=8> */
.L_x_47:
[----:B------:R-:W-:Y:S05]  /*56f0*/  BSYNC B1 ;  /* 0x0000000000017941 */ /* 0x000fea0003800000 */
.L_x_46:
        /* <DEDUP_REMOVED lines=8> */
.L_x_49:
[----:B------:R-:W-:Y:S05]  /*5780*/  BSYNC B1 ;  /* 0x0000000000017941 */ /* 0x000fea0003800000 */
.L_x_48:
        /* <DEDUP_REMOVED lines=8> */
.L_x_51:
[----:B------:R-:W-:Y:S05]  /*5810*/  BSYNC B1 ;  /* 0x0000000000017941 */ /* 0x000fea0003800000 */
.L_x_50:
        /* <DEDUP_REMOVED lines=13> */
.L_x_53:
[----:B------:R-:W-:Y:S05]  /*58f0*/  BSYNC B1 ;  /* 0x0000000000017941 */ /* 0x000fea0003800000 */
.L_x_52:
        /* <DEDUP_REMOVED lines=8> */
.L_x_55:
[----:B------:R-:W-:Y:S05]  /*5980*/  BSYNC B1 ;  /* 0x0000000000017941 */ /* 0x000fea0003800000 */
.L_x_54:
        /* <DEDUP_REMOVED lines=8> */
.L_x_57:
[----:B------:R-:W-:Y:S05]  /*5a10*/  BSYNC B1 ;  /* 0x0000000000017941 */ /* 0x000fea0003800000 */
.L_x_56:
        /* <DEDUP_REMOVED lines=8> */
.L_x_59:
[----:B------:R-:W-:Y:S05]  /*5aa0*/  BSYNC B1 ;  /* 0x0000000000017941 */ /* 0x000fea0003800000 */
.L_x_58:
        /* <DEDUP_REMOVED lines=8> */
.L_x_61:
[----:B------:R-:W-:Y:S05]  /*5b30*/  BSYNC B1 ;  /* 0x0000000000017941 */ /* 0x000fea0003800000 */
.L_x_60:
        /* <DEDUP_REMOVED lines=13> */
.L_x_63:
[----:B------:R-:W-:Y:S05]  /*5c10*/  BSYNC B1 ;  /* 0x0000000000017941 */ /* 0x000fea0003800000 */
.L_x_62:
        /* <DEDUP_REMOVED lines=8> */
.L_x_65:
[----:B------:R-:W-:Y:S05]  /*5ca0*/  BSYNC B1 ;  /* 0x0000000000017941 */ /* 0x000fea0003800000 */
.L_x_64:
        /* <DEDUP_REMOVED lines=8> */
.L_x_67:
[----:B------:R-:W-:Y:S05]  /*5d30*/  BSYNC B1 ;  /* 0x0000000000017941 */ /* 0x000fea0003800000 */
.L_x_66:
        /* <DEDUP_REMOVED lines=8> */
.L_x_69:
[----:B------:R-:W-:Y:S05]  /*5dc0*/  BSYNC B1 ;  /* 0x0000000000017941 */ /* 0x000fea0003800000 */
.L_x_68:
        /* <DEDUP_REMOVED lines=8> */
.L_x_71:
[----:B------:R-:W-:Y:S05]  /*5e50*/  BSYNC B1 ;  /* 0x0000000000017941 */ /* 0x000fea0003800000 */
.L_x_70:
        /* <DEDUP_REMOVED lines=13> */
.L_x_73:
[----:B------:R-:W-:Y:S05]  /*5f30*/  BSYNC B1 ;  /* 0x0000000000017941 */ /* 0x000fea0003800000 */
.L_x_72:
        /* <DEDUP_REMOVED lines=8> */
.L_x_75:
[----:B------:R-:W-:Y:S05]  /*5fc0*/  BSYNC B1 ;  /* 0x0000000000017941 */ /* 0x000fea0003800000 */
.L_x_74:
        /* <DEDUP_REMOVED lines=8> */
.L_x_77:
[----:B------:R-:W-:Y:S05]  /*6050*/  BSYNC B1 ;  /* 0x0000000000017941 */ /* 0x000fea0003800000 */
.L_x_76:
        /* <DEDUP_REMOVED lines=8> */
.L_x_79:
[----:B------:R-:W-:Y:S05]  /*60e0*/  BSYNC B1 ;  /* 0x0000000000017941 */ /* 0x000fea0003800000 */
.L_x_78:
        /* <DEDUP_REMOVED lines=8> */
.L_x_81:
[----:B------:R-:W-:Y:S05]  /*6170*/  BSYNC B1 ;  /* 0x0000000000017941 */ /* 0x000fea0003800000 */
.L_x_80:
        /* <DEDUP_REMOVED lines=13> */
.L_x_83:
[----:B------:R-:W-:Y:S05]  /*6250*/  BSYNC B1 ;  /* 0x0000000000017941 */ /* 0x000fea0003800000 */
.L_x_82:
        /* <DEDUP_REMOVED lines=8> */
.L_x_85:
[----:B------:R-:W-:Y:S05]  /*62e0*/  BSYNC B1 ;  /* 0x0000000000017941 */ /* 0x000fea0003800000 */
.L_x_84:
        /* <DEDUP_REMOVED lines=8> */
.L_x_87:
[----:B------:R-:W-:Y:S05]  /*6370*/  BSYNC B1 ;  /* 0x0000000000017941 */ /* 0x000fea0003800000 */
.L_x_86:
        /* <DEDUP_REMOVED lines=8> */
.L_x_89:
[----:B------:R-:W-:Y:S05]  /*6400*/  BSYNC B1 ;  /* 0x0000000000017941 */ /* 0x000fea0003800000 */
.L_x_88:
        /* <DEDUP_REMOVED lines=8> */
.L_x_91:
[----:B------:R-:W-:Y:S05]  /*6490*/  BSYNC B1 ;  /* 0x0000000000017941 */ /* 0x000fea0003800000 */
.L_x_90:
        /* <DEDUP_REMOVED lines=13> */
.L_x_93:
[----:B------:R-:W-:Y:S05]  /*6570*/  BSYNC B1 ;  /* 0x0000000000017941 */ /* 0x000fea0003800000 */
.L_x_92:
        /* <DEDUP_REMOVED lines=8> */
.L_x_95:
[----:B------:R-:W-:Y:S05]  /*6600*/  BSYNC B1 ;  /* 0x0000000000017941 */ /* 0x000fea0003800000 */
.L_x_94:
        /* <DEDUP_REMOVED lines=8> */
.L_x_97:
[----:B------:R-:W-:Y:S05]  /*6690*/  BSYNC B1 ;  /* 0x0000000000017941 */ /* 0x000fea0003800000 */
.L_x_96:
        /* <DEDUP_REMOVED lines=8> */
.L_x_99:
[----:B------:R-:W-:Y:S05]  /*6720*/  BSYNC B1 ;  /* 0x0000000000017941 */ /* 0x000fea0003800000 */
.L_x_98:
        /* <DEDUP_REMOVED lines=8> */
.L_x_101:
[----:B------:R-:W-:Y:S05]  /*67b0*/  BSYNC B1 ;  /* 0x0000000000017941 */ /* 0x000fea0003800000 */
.L_x_100:
        /* <DEDUP_REMOVED lines=13> */
.L_x_103:
[----:B------:R-:W-:Y:S05]  /*6890*/  BSYNC B1 ;  /* 0x0000000000017941 */ /* 0x000fea0003800000 */
.L_x_102:
        /* <DEDUP_REMOVED lines=8> */
.L_x_105:
[----:B------:R-:W-:Y:S05]  /*6920*/  BSYNC B1 ;  /* 0x0000000000017941 */ /* 0x000fea0003800000 */
.L_x_104:
        /* <DEDUP_REMOVED lines=8> */
.L_x_107:
[----:B------:R-:W-:Y:S05]  /*69b0*/  BSYNC B1 ;  /* 0x0000000000017941 */ /* 0x000fea0003800000 */
.L_x_106:
        /* <DEDUP_REMOVED lines=8> */
.L_x_109:
[----:B------:R-:W-:Y:S05]  /*6a40*/  BSYNC B1 ;  /* 0x0000000000017941 */ /* 0x000fea0003800000 */
.L_x_108:
        /* <DEDUP_REMOVED lines=8> */
.L_x_111:
[----:B------:R-:W-:Y:S05]  /*6ad0*/  BSYNC B1 ;  /* 0x0000000000017941 */ /* 0x000fea0003800000 */
.L_x_110:
        /* <DEDUP_REMOVED lines=13> */
.L_x_113:
[----:B------:R-:W-:Y:S05]  /*6bb0*/  BSYNC B1 ;  /* 0x0000000000017941 */ /* 0x000fea0003800000 */
.L_x_112:
        /* <DEDUP_REMOVED lines=8> */
.L_x_115:
[----:B------:R-:W-:Y:S05]  /*6c40*/  BSYNC B1 ;  /* 0x0000000000017941 */ /* 0x000fea0003800000 */
.L_x_114:
        /* <DEDUP_REMOVED lines=8> */
.L_x_117:
[----:B------:R-:W-:Y:S05]  /*6cd0*/  BSYNC B1 ;  /* 0x0000000000017941 */ /* 0x000fea0003800000 */
.L_x_116:
        /* <DEDUP_REMOVED lines=8> */
.L_x_119:
[----:B------:R-:W-:Y:S05]  /*6d60*/  BSYNC B1 ;  /* 0x0000000000017941 */ /* 0x000fea0003800000 */
.L_x_118:
        /* <DEDUP_REMOVED lines=8> */
.L_x_121:
[----:B------:R-:W-:Y:S05]  /*6df0*/  BSYNC B1 ;  /* 0x0000000000017941 */ /* 0x000fea0003800000 */
.L_x_120:
        /* <DEDUP_REMOVED lines=13> */
.L_x_123:
[----:B------:R-:W-:Y:S05]  /*6ed0*/  BSYNC B1 ;  /* 0x0000000000017941 */ /* 0x000fea0003800000 */
.L_x_122:
        /* <DEDUP_REMOVED lines=8> */
.L_x_125:
[----:B------:R-:W-:Y:S05]  /*6f60*/  BSYNC B1 ;  /* 0x0000000000017941 */ /* 0x000fea0003800000 */
.L_x_124:
        /* <DEDUP_REMOVED lines=8> */
.L_x_127:
[----:B------:R-:W-:Y:S05]  /*6ff0*/  BSYNC B1 ;  /* 0x0000000000017941 */ /* 0x000fea0003800000 */
.L_x_126:
        /* <DEDUP_REMOVED lines=8> */
.L_x_129:
[----:B------:R-:W-:Y:S05]  /*7080*/  BSYNC B1 ;  /* 0x0000000000017941 */ /* 0x000fea0003800000 */
.L_x_128:
        /* <DEDUP_REMOVED lines=8> */
.L_x_131:
[----:B------:R-:W-:Y:S05]  /*7110*/  BSYNC B1 ;  /* 0x0000000000017941 */ /* 0x000fea0003800000 */
.L_x_130:
        /* <DEDUP_REMOVED lines=10> */
[----:B------:R-:W1:Y:S02]  /*71c0*/  LDG.E.U8 R16, desc[UR36][R12.64+0x61] ;  /* 0x000061240c107981 */ /* 0x000e64000c1e1100 */
[----:B-1----:R-:W-:-:S05]  /*71d0*/  PRMT R3, R16, 0x8880, RZ ;  /* 0x0000888010037816 */ /* 0x002fca00000000ff */
[----:B------:R-:W-:-:S07]  /*71e0*/  IMAD R2, R3, R18, RZ ;  /* 0x0000001203027224 */ /* 0x000fce00078e02ff */
.L_x_133:
[----:B------:R-:W-:Y:S05]  /*71f0*/  BSYNC B1 ;  /* 0x0000000000017941 */ /* 0x000fea0003800000 */
.L_x_132:
[----:B-1----:R-:W2:Y:S01]  /*7200*/  LDL.LU R3, [R1+0xcc] ;  /* 0x0000cc0001037983 */ /* 0x002ea20000300800 */
[----:B------:R-:W-:Y:S01]  /*7210*/  BSSY B1, `(.L_x_134) ;  /* 0x0000007000017945 */ /* 0x000fe20003800000 */
[----:B--2---:R-:W-:-:S05]  /*7220*/  @!P4 IMAD R3, R3, R17, R2 ;  /* 0x000000110303c224 */ /* 0x004fca00078e0202 */
[----:B------:R1:W-:Y:S01]  /*7230*/  @!P4 STG.E.U8 desc[UR36][R10.64+0x61], R3 ;  /* 0x000061030a00c986 */ /* 0x0003e2000c101124 */
[----:B------:R-:W-:Y:S05]  /*7240*/  @P3 BRA `(.L_x_135) ;  /* 0x00000000000c3947 */ /* 0x000fea0003800000 */
[----:B------:R-:W1:Y:S02]  /*7250*/  LDG.E.U8 R16, desc[UR36][R14.64+0x68] ;  /* 0x000068240e107981 */ /* 0x000e64000c1e1100 */
[----:B-1----:R-:W-:-:S05]  /*7260*/  PRMT R3, R16, 0x8880, RZ ;  /* 0x0000888010037816 */ /* 0x002fca00000000ff */
[----:B------:R-:W-:-:S07]  /*7270*/  IMAD R2, R3, R18, RZ ;  /* 0x0000001203027224 */ /* 0x000fce00078e02ff */
.L_x_135:
[----:B------:R-:W-:Y:S05]  /*7280*/  BSYNC B1 ;  /* 0x0000000000017941 */ /* 0x000fea0003800000 */
.L_x_134:
        /* <DEDUP_REMOVED lines=8> */
.L_x_137:
[----:B------:R-:W-:Y:S05]  /*7310*/  BSYNC B1 ;  /* 0x0000000000017941 */ /* 0x000fea0003800000 */
.L_x_136:
        /* <DEDUP_REMOVED lines=8> */
.L_x_139:
[----:B------:R-:W-:Y:S05]  /*73a0*/  BSYNC B1 ;  /* 0x0000000000017941 */ /* 0x000fea0003800000 */
.L_x_138:
        /* <DEDUP_REMOVED lines=8> */
.L_x_141:
[----:B------:R-:W-:Y:S05]  /*7430*/  BSYNC B1 ;  /* 0x0000000000017941 */ /* 0x000fea0003800000 */
.L_x_140:
        /* <DEDUP_REMOVED lines=13> */
.L_x_143:
[----:B------:R-:W-:Y:S05]  /*7510*/  BSYNC B1 ;  /* 0x0000000000017941 */ /* 0x000fea0003800000 */
.L_x_142:
        /* <DEDUP_REMOVED lines=8> */
.L_x_145:
[----:B------:R-:W-:Y:S05]  /*75a0*/  BSYNC B1 ;  /* 0x0000000000017941 */ /* 0x000fea0003800000 */
.L_x_144:
        /* <DEDUP_REMOVED lines=8> */
.L_x_147:
[----:B------:R-:W-:Y:S05]  /*7630*/  BSYNC B1 ;  /* 0x0000000000017941 */ /* 0x000fea0003800000 */
.L_x_146:
        /* <DEDUP_REMOVED lines=8> */
.L_x_149:
[----:B------:R-:W-:Y:S05]  /*76c0*/  BSYNC B1 ;  /* 0x0000000000017941 */ /* 0x000fea0003800000 */
.L_x_148:
        /* <DEDUP_REMOVED lines=8> */
.L_x_151:
[----:B------:R-:W-:Y:S05]  /*7750*/  BSYNC B1 ;  /* 0x0000000000017941 */ /* 0x000fea0003800000 */
.L_x_150:
        /* <DEDUP_REMOVED lines=13> */
.L_x_153:
[----:B------:R-:W-:Y:S05]  /*7830*/  BSYNC B1 ;  /* 0x0000000000017941 */ /* 0x000fea0003800000 */
.L_x_152:
        /* <DEDUP_REMOVED lines=8> */
.L_x_155:
[----:B------:R-:W-:Y:S05]  /*78c0*/  BSYNC B1 ;  /* 0x0000000000017941 */ /* 0x000fea0003800000 */
.L_x_154:
        /* <DEDUP_REMOVED lines=8> */
.L_x_157:
[----:B------:R-:W-:Y:S05]  /*7950*/  BSYNC B1 ;  /* 0x0000000000017941 */ /* 0x000fea0003800000 */
.L_x_156:
        /* <DEDUP_REMOVED lines=8> */
.L_x_159:
[----:B------:R-:W-:Y:S05]  /*79e0*/  BSYNC B1 ;  /* 0x0000000000017941 */ /* 0x000fea0003800000 */
.L_x_158:
        /* <DEDUP_REMOVED lines=8> */
.L_x_161:
[----:B------:R-:W-:Y:S05]  /*7a70*/  BSYNC B1 ;  /* 0x0000000000017941 */ /* 0x000fea0003800000 */
.L_x_160:
        /* <DEDUP_REMOVED lines=13> */
.L_x_163:
[----:B------:R-:W-:Y:S05]  /*7b50*/  BSYNC B1 ;  /* 0x0000000000017941 */ /* 0x000fea0003800000 */
.L_x_162:
        /* <DEDUP_REMOVED lines=8> */
.L_x_165:
[----:B------:R-:W-:Y:S05]  /*7be0*/  BSYNC B1 ;  /* 0x0000000000017941 */ /* 0x000fea0003800000 */
.L_x_164:
        /* <DEDUP_REMOVED lines=8> */
.L_x_167:
[----:B------:R-:W-:Y:S05]  /*7c70*/  BSYNC B1 ;  /* 0x0000000000017941 */ /* 0x000fea0003800000 */
.L_x_166:
        /* <DEDUP_REMOVED lines=8> */
.L_x_169:
[----:B------:R-:W-:Y:S05]  /*7d00*/  BSYNC B1 ;  /* 0x0000000000017941 */ /* 0x000fea0003800000 */
.L_x_168:
        /* <DEDUP_REMOVED lines=8> */
.L_x_171:
[----:B------:R-:W-:Y:S05]  /*7d90*/  BSYNC B1 ;  /* 0x0000000000017941 */ /* 0x000fea0003800000 */
.L_x_170:
        /* <DEDUP_REMOVED lines=13> */
.L_x_173:
[----:B------:R-:W-:Y:S05]  /*7e70*/  BSYNC B1 ;  /* 0x0000000000017941 */ /* 0x000fea0003800000 */
.L_x_172:
        /* <DEDUP_REMOVED lines=8> */
.L_x_175:
[----:B------:R-:W-:Y:S05]  /*7f00*/  BSYNC B1 ;  /* 0x0000000000017941 */ /* 0x000fea0003800000 */
.L_x_174:
        /* <DEDUP_REMOVED lines=8> */
.L_x_177:
[----:B------:R-:W-:Y:S05]  /*7f90*/  BSYNC B1 ;  /* 0x0000000000017941 */ /* 0x000fea0003800000 */
.L_x_176:
        /* <DEDUP_REMOVED lines=8> */
.L_x_179:
[----:B------:R-:W-:Y:S05]  /*8020*/  BSYNC B1 ;  /* 0x0000000000017941 */ /* 0x000fea0003800000 */
.L_x_178:
        /* <DEDUP_REMOVED lines=8> */
.L_x_181:
[----:B------:R-:W-:Y:S05]  /*80b0*/  BSYNC B1 ;  /* 0x0000000000017941 */ /* 0x000fea0003800000 */
.L_x_180:
        /* <DEDUP_REMOVED lines=13> */
.L_x_183:
[----:B------:R-:W-:Y:S05]  /*8190*/  BSYNC B1 ;  /* 0x0000000000017941 */ /* 0x000fea0003800000 */
.L_x_182:
        /* <DEDUP_REMOVED lines=8> */
.L_x_185:
[----:B------:R-:W-:Y:S05]  /*8220*/  BSYNC B1 ;  /* 0x0000000000017941 */ /* 0x000fea0003800000 */
.L_x_184:
        /* <DEDUP_REMOVED lines=8> */
.L_x_187:
[----:B------:R-:W-:Y:S05]  /*82b0*/  BSYNC B1 ;  /* 0x0000000000017941 */ /* 0x000fea0003800000 */
.L_x_186:
        /* <DEDUP_REMOVED lines=8> */
.L_x_189:
[----:B------:R-:W-:Y:S05]  /*8340*/  BSYNC B1 ;  /* 0x0000000000017941 */ /* 0x000fea0003800000 */
.L_x_188:
        /* <DEDUP_REMOVED lines=8> */
.L_x_191:
[----:B------:R-:W-:Y:S05]  /*83d0*/  BSYNC B1 ;  /* 0x0000000000017941 */ /* 0x000fea0003800000 */
.L_x_190:
        /* <DEDUP_REMOVED lines=13> */
.L_x_193:
[----:B------:R-:W-:Y:S05]  /*84b0*/  BSYNC B1 ;  /* 0x0000000000017941 */ /* 0x000fea0003800000 */
.L_x_192:
        /* <DEDUP_REMOVED lines=8> */
.L_x_195:
[----:B------:R-:W-:Y:S05]  /*8540*/  BSYNC B1 ;  /* 0x0000000000017941 */ /* 0x000fea0003800000 */
.L_x_194:
        /* <DEDUP_REMOVED lines=8> */
.L_x_197:
[----:B------:R-:W-:Y:S05]  /*85d0*/  BSYNC B1 ;  /* 0x0000000000017941 */ /* 0x000fea0003800000 */
.L_x_196:
        /* <DEDUP_REMOVED lines=8> */
.L_x_199:
[----:B------:R-:W-:Y:S05]  /*8660*/  BSYNC B1 ;  /* 0x0000000000017941 */ /* 0x000fea0003800000 */
.L_x_198:
        /* <DEDUP_REMOVED lines=8> */
.L_x_201:
[----:B------:R-:W-:Y:S05]  /*86f0*/  BSYNC B1 ;  /* 0x0000000000017941 */ /* 0x000fea0003800000 */
.L_x_200:
        /* <DEDUP_REMOVED lines=13> */
.L_x_203:
[----:B------:R-:W-:Y:S05]  /*87d0*/  BSYNC B1 ;  /* 0x0000000000017941 */ /* 0x000fea0003800000 */
.L_x_202:
        /* <DEDUP_REMOVED lines=8> */
.L_x_205:
[----:B------:R-:W-:Y:S05]  /*8860*/  BSYNC B1 ;  /* 0x0000000000017941 */ /* 0x000fea0003800000 */
.L_x_204:
        /* <DEDUP_REMOVED lines=8> */
.L_x_207:
[----:B------:R-:W-:Y:S05]  /*88f0*/  BSYNC B1 ;  /* 0x0000000000017941 */ /* 0x000fea0003800000 */
.L_x_206:
        /* <DEDUP_REMOVED lines=8> */
.L_x_209:
[----:B------:R-:W-:Y:S05]  /*8980*/  BSYNC B1 ;  /* 0x0000000000017941 */ /* 0x000fea0003800000 */
.L_x_208:
        /* <DEDUP_REMOVED lines=8> */
.L_x_211:
[----:B------:R-:W-:Y:S05]  /*8a10*/  BSYNC B1 ;  /* 0x0000000000017941 */ /* 0x000fea0003800000 */
.L_x_210:
        /* <DEDUP_REMOVED lines=13> */
.L_x_213:
[----:B------:R-:W-:Y:S05]  /*8af0*/  BSYNC B1 ;  /* 0x0000000000017941 */ /* 0x000fea0003800000 */
.L_x_212:
        /* <DEDUP_REMOVED lines=8> */
.L_x_215:
[----:B------:R-:W-:Y:S05]  /*8b80*/  BSYNC B1 ;  /* 0x0000000000017941 */ /* 0x000fea0003800000 */
.L_x_214:
        /* <DEDUP_REMOVED lines=8> */
.L_x_217:
[----:B------:R-:W-:Y:S05]  /*8c10*/  BSYNC B1 ;  /* 0x0000000000017941 */ /* 0x000fea0003800000 */
.L_x_216:
        /* <DEDUP_REMOVED lines=8> */
.L_x_219:
[----:B------:R-:W-:Y:S05]  /*8ca0*/  BSYNC B1 ;  /* 0x0000000000017941 */ /* 0x000fea0003800000 */
.L_x_218:
        /* <DEDUP_REMOVED lines=8> */
.L_x_221:
[----:B------:R-:W-:Y:S05]  /*8d30*/  BSYNC B1 ;  /* 0x0000000000017941 */ /* 0x000fea0003800000 */
.L_x_220:
        /* <DEDUP_REMOVED lines=13> */
.L_x_223:
[----:B------:R-:W-:Y:S05]  /*8e10*/  BSYNC B1 ;  /* 0x0000000000017941 */ /* 0x000fea0003800000 */
.L_x_222:
        /* <DEDUP_REMOVED lines=8> */
.L_x_225:
[----:B------:R-:W-:Y:S05]  /*8ea0*/  BSYNC B1 ;  /* 0x0000000000017941 */ /* 0x000fea0003800000 */
.L_x_224:
        /* <DEDUP_REMOVED lines=8> */
.L_x_227:
[----:B------:R-:W-:Y:S05]  /*8f30*/  BSYNC B1 ;  /* 0x0000000000017941 */ /* 0x000fea0003800000 */
.L_x_226:
        /* <DEDUP_REMOVED lines=8> */
.L_x_229:
[----:B------:R-:W-:Y:S05]  /*8fc0*/  BSYNC B1 ;  /* 0x0000000000017941 */ /* 0x000fea0003800000 */
.L_x_228:
        /* <DEDUP_REMOVED lines=8> */
.L_x_231:
[----:B------:R-:W-:Y:S05]  /*9050*/  BSYNC B1 ;  /* 0x0000000000017941 */ /* 0x000fea0003800000 */
.L_x_230:
        /* <DEDUP_REMOVED lines=13> */
.L_x_233:
[----:B------:R-:W-:Y:S05]  /*9130*/  BSYNC B1 ;  /* 0x0000000000017941 */ /* 0x000fea0003800000 */
.L_x_232:
        /* <DEDUP_REMOVED lines=8> */
.L_x_235:
[----:B------:R-:W-:Y:S05]  /*91c0*/  BSYNC B1 ;  /* 0x0000000000017941 */ /* 0x000fea0003800000 */
.L_x_234:
        /* <DEDUP_REMOVED lines=8> */
.L_x_237:
[----:B------:R-:W-:Y:S05]  /*9250*/  BSYNC B1 ;  /* 0x0000000000017941 */ /* 0x000fea0003800000 */
.L_x_236:
        /* <DEDUP_REMOVED lines=8> */
.L_x_239:
[----:B------:R-:W-:Y:S05]  /*92e0*/  BSYNC B1 ;  /* 0x0000000000017941 */ /* 0x000fea0003800000 */
.L_x_238:
        /* <DEDUP_REMOVED lines=8> */
.L_x_241:
[----:B------:R-:W-:Y:S05]  /*9370*/  BSYNC B1 ;  /* 0x0000000000017941 */ /* 0x000fea0003800000 */
.L_x_240:
        /* <DEDUP_REMOVED lines=13> */
.L_x_243:
[----:B------:R-:W-:Y:S05]  /*9450*/  BSYNC B1 ;  /* 0x0000000000017941 */ /* 0x000fea0003800000 */
.L_x_242:
        /* <DEDUP_REMOVED lines=8> */
.L_x_245:
[----:B------:R-:W-:Y:S05]  /*94e0*/  BSYNC B1 ;  /* 0x0000000000017941 */ /* 0x000fea0003800000 */
.L_x_244:
        /* <DEDUP_REMOVED lines=8> */
.L_x_247:
[----:B------:R-:W-:Y:S05]  /*9570*/  BSYNC B1 ;  /* 0x0000000000017941 */ /* 0x000fea0003800000 */
.L_x_246:
        /* <DEDUP_REMOVED lines=8> */
.L_x_249:
[----:B------:R-:W-:Y:S05]  /*9600*/  BSYNC B1 ;  /* 0x0000000000017941 */ /* 0x000fea0003800000 */
.L_x_248:
        /* <DEDUP_REMOVED lines=8> */
.L_x_251:
[----:B------:R-:W-:Y:S05]  /*9690*/  BSYNC B1 ;  /* 0x0000000000017941 */ /* 0x000fea0003800000 */
.L_x_250:
        /* <DEDUP_REMOVED lines=13> */
.L_x_253:
[----:B------:R-:W-:Y:S05]  /*9770*/  BSYNC B1 ;  /* 0x0000000000017941 */ /* 0x000fea0003800000 */
.L_x_252:
        /* <DEDUP_REMOVED lines=8> */
.L_x_255:
[----:B------:R-:W-:Y:S05]  /*9800*/  BSYNC B1 ;  /* 0x0000000000017941 */ /* 0x000fea0003800000 */
.L_x_254:
        /* <DEDUP_REMOVED lines=8> */
.L_x_257:
[----:B------:R-:W-:Y:S05]  /*9890*/  BSYNC B1 ;  /* 0x0000000000017941 */ /* 0x000fea0003800000 */
.L_x_256:
        /* <DEDUP_REMOVED lines=8> */
.L_x_259:
[----:B------:R-:W-:Y:S05]  /*9920*/  BSYNC B1 ;  /* 0x0000000000017941 */ /* 0x000fea0003800000 */
.L_x_258:
        /* <DEDUP_REMOVED lines=8> */
.L_x_261:
[----:B------:R-:W-:Y:S05]  /*99b0*/  BSYNC B1 ;  /* 0x0000000000017941 */ /* 0x000fea0003800000 */
.L_x_260:
        /* <DEDUP_REMOVED lines=13> */
.L_x_263:
[----:B------:R-:W-:Y:S05]  /*9a90*/  BSYNC B1 ;  /* 0x0000000000017941 */ /* 0x000fea0003800000 */
.L_x_262:
        /* <DEDUP_REMOVED lines=8> */
.L_x_265:
[----:B------:R-:W-:Y:S05]  /*9b20*/  BSYNC B1 ;  /* 0x0000000000017941 */ /* 0x000fea0003800000 */
.L_x_264:
        /* <DEDUP_REMOVED lines=8> */
.L_x_267:
[----:B------:R-:W-:Y:S05]  /*9bb0*/  BSYNC B1 ;  /* 0x0000000000017941 */ /* 0x000fea0003800000 */
.L_x_266:
        /* <DEDUP_REMOVED lines=8> */
.L_x_269:
[----:B------:R-:W-:Y:S05]  /*9c40*/  BSYNC B1 ;  /* 0x0000000000017941 */ /* 0x000fea0003800000 */
.L_x_268:
        /* <DEDUP_REMOVED lines=8> */
.L_x_271:
[----:B------:R-:W-:Y:S05]  /*9cd0*/  BSYNC B1 ;  /* 0x0000000000017941 */ /* 0x000fea0003800000 */
.L_x_270:
[----:B-1----:R-:W2:Y:S01]  /*9ce0*/  LDL.LU R3, [R1+0x1e0] ;  /* 0x0001e00001037983 */ /* 0x002ea20000300800 */
[C---:B------:R-:W-:Y:S01]  /*9cf0*/  ISETP.LT.OR P2, PT, R0.reuse, 0xf2, !P1 ;  /* 0x000000f20000780c */ /* 0x040fe20004f41670 */
[----:B------:R-:W-:Y:S01]  /*9d00*/  BSSY B1, `(.L_x_272) ;  /* 0x000000c000017945 */ /* 0x000fe20003800000 */
[----:B------:R-:W-:Y:S02]  /*9d10*/  ISETP.LT.OR P6, PT, R0, 0xf9, !P1 ;  /* 0x000000f90000780c */ /* 0x000fe40004fc1670 */
[----:B------:R-:W-:Y:S02]  /*9d20*/  IADD3 R161, P3, R158, 0x80, RZ ;  /* 0x000000809ea17810 */ /* 0x000fe40007f7e0ff */
        /* <DEDUP_REMOVED lines=9> */
.L_x_273:
[----:B------:R-:W-:Y:S05]  /*9dc0*/  BSYNC B1 ;  /* 0x0000000000017941 */ /* 0x000fea0003800000 */
.L_x_272:
        /* <DEDUP_REMOVED lines=8> */
.L_x_275:
[----:B------:R-:W-:Y:S05]  /*9e50*/  BSYNC B1 ;  /* 0x0000000000017941 */ /* 0x000fea0003800000 */
.L_x_274:
        /* <DEDUP_REMOVED lines=8> */
.L_x_277:
[----:B------:R-:W-:Y:S05]  /*9ee0*/  BSYNC B1 ;  /* 0x0000000000017941 */ /* 0x000fea0003800000 */
.L_x_276:
        /* <DEDUP_REMOVED lines=8> */
.L_x_279:
[----:B------:R-:W-:Y:S05]  /*9f70*/  BSYNC B1 ;  /* 0x0000000000017941 */ /* 0x000fea0003800000 */
.L_x_278:
[----:B-1----:R-:W2:Y:S01]  /*9f80*/  LDL.LU R3, [R1+0x1f0] ;  /* 0x0001f00001037983 */ /* 0x002ea20000300800 */
[----:B------:R-:W-:Y:S01]  /*9f90*/  BSSY B1, `(.L_x_280) ;  /* 0x0000008000017945 */ /* 0x000fe20003800000 */
[----:B------:R-:W-:-:S04]  /*9fa0*/  IMAD.WIDE.U32 R158, R161, R20, R156 ;  /* 0x00000014a19e7225 */ /* 0x000fc800078e009c */
[----:B--2---:R-:W-:-:S05]  /*9fb0*/  @!P6 IMAD R3, R3, R17, R2 ;  /* 0x000000110303e224 */ /* 0x004fca00078e0202 */
[----:B------:R1:W-:Y:S01]  /*9fc0*/  @!P6 STG.E.U8 desc[UR36][R4.64+0xf8], R3 ;  /* 0x0000f8030400e986 */ /* 0x0003e2000c101124 */
[----:B------:R-:W-:Y:S05]  /*9fd0*/  @P1 BRA `(.L_x_281) ;  /* 0x00000000000c1947 */ /* 0x000fea0003800000 */
[----:B------:R-:W1:Y:S02]  /*9fe0*/  LDG.E.U8 R16, desc[UR36][R14.64+0xf9] ;  /* 0x0000f9240e107981 */ /* 0x000e64000c1e1100 */
[----:B-1----:R-:W-:-:S05]  /*9ff0*/  PRMT R3, R16, 0x8880, RZ ;  /* 0x0000888010037816 */ /* 0x002fca00000000ff */
[----:B------:R-:W-:-:S07]  /*a000*/  IMAD R2, R3, R18, RZ ;  /* 0x0000001203027224 */ /* 0x000fce00078e02ff */
.L_x_281:
[----:B------:R-:W-:Y:S05]  /*a010*/  BSYNC B1 ;  /* 0x0000000000017941 */ /* 0x000fea0003800000 */
.L_x_280:
[----:B-1----:R-:W2:Y:S01]  /*a020*/  LDL.LU R3, [R1+0x1f4] ;  /* 0x0001f40001037983 */ /* 0x002ea20000300800 */
[----:B------:R-:W-:Y:S01]  /*a030*/  IMAD.WIDE.U32 R156, R161, R20, R152 ;  /* 0x00000014a19c7225 */ /* 0x000fe200078e0098 */
[----:B------:R-:W-:Y:S01]  /*a040*/  ISETP.GE.AND P2, PT, R19, 0x81, PT ;  /* 0x000000811300780c */ /* 0x000fe20003f46270 */
[----:B------:R-:W-:Y:S01]  /*a050*/  BSSY B1, `(.L_x_282) ;  /* 0x000000e000017945 */ /* 0x000fe20003800000 */
[-C--:B------:R-:W-:Y:S01]  /*a060*/  IADD3 R154, P5, P4, R154, R22.reuse, R158 ;  /* 0x000000169a9a7210 */ /* 0x080fe20007cbe09e */
[----:B0-----:R-:W-:Y:S01]  /*a070*/  IMAD.X R15, RZ, RZ, UR9, P3 ;  /* 0x00000009ff0f7e24 */ /* 0x001fe200098e06ff */
[----:B------:R-:W-:Y:S02]  /*a080*/  ISETP.LT.OR P6, PT, R0, 0x1, !P2 ;  /* 0x000000010000780c */ /* 0x000fe400057c1670 */
[----:B------:R-:W-:Y:S01]  /*a090*/  IADD3 R14, P3, R156, R22, RZ ;  /* 0x000000169c0e7210 */ /* 0x000fe20007f7e0ff */
[----:B------:R-:W-:Y:S02]  /*a0a0*/  IMAD R20, R15, R20, RZ ;  /* 0x000000140f147224 */ /* 0x000fe400078e02ff */
[----:B--2---:R-:W-:-:S05]  /*a0b0*/  @!P1 IMAD R3, R3, R17, R2 ;  /* 0x0000001103039224 */ /* 0x004fca00078e0202 */
[----:B------:R0:W-:Y:S01]  /*a0c0*/  @!P1 STG.E.U8 desc[UR36][R4.64+0xf9], R3 ;  /* 0x0000f90304009986 */ /* 0x0001e2000c101124 */
[C---:B------:R-:W-:Y:S02]  /*a0d0*/  ISETP.LT.OR P1, PT, R0.reuse, 0xf9, !P0 ;  /* 0x000000f90000780c */ /* 0x040fe40004721670 */
[----:B------:R-:W-:-:S11]  /*a0e0*/  ISETP.LT.OR P0, PT, R0, 0xfa, !P0 ;  /* 0x000000fa0000780c */ /* 0x000fd60004701670 */
[----:B0-----:R-:W-:Y:S05]  /*a0f0*/  @P1 BRA `(.L_x_283) ;  /* 0x00000000000c1947 */ /* 0x001fea0003800000 */
[----:B------:R-:W2:Y:S02]  /*a100*/  LDG.E.U8 R16, desc[UR36][R12.64+0xf8] ;  /* 0x0000f8240c107981 */ /* 0x000ea4000c1e1100 */
[----:B--2---:R-:W-:-:S05]  /*a110*/  PRMT R3, R16, 0x8880, RZ ;  /* 0x0000888010037816 */ /* 0x004fca00000000ff */
[----:B------:R-:W-:-:S07]  /*a120*/  IMAD R2, R3, R18, RZ ;  /* 0x0000001203027224 */ /* 0x000fce00078e02ff */
.L_x_283:
[----:B------:R-:W-:Y:S05]  /*a130*/  BSYNC B1 ;  /* 0x0000000000017941 */ /* 0x000fea0003800000 */
.L_x_282:
[----:B------:R-:W2:Y:S01]  /*a140*/  LDL.LU R3, [R1+0x1f8] ;  /* 0x0001f80001037983 */ /* 0x000ea20000300800 */
[----:B------:R-:W-:Y:S01]  /*a150*/  BSSY B1, `(.L_x_284) ;  /* 0x0000008000017945 */ /* 0x000fe20003800000 */
[----:B------:R-:W-:Y:S02]  /*a160*/  IMAD R21, R161, R21, R20 ;  /* 0x00000015a1157224 */ /* 0x000fe400078e0214 */
[----:B--2---:R-:W-:-:S05]  /*a170*/  @!P1 IMAD R3, R3, R17, R2 ;  /* 0x0000001103039224 */ /* 0x004fca00078e0202 */
[----:B------:R0:W-:Y:S01]  /*a180*/  @!P1 STG.E.U8 desc[UR36][R10.64+0xf8], R3 ;  /* 0x0000f8030a009986 */ /* 0x0001e2000c101124 */
[----:B------:R-:W-:Y:S05]  /*a190*/  @P0 BRA `(.L_x_285) ;  /* 0x00000000000c0947 */ /* 0x000fea0003800000 */
[----:B------:R-:W0:Y:S02]  /*a1a0*/  LDG.E.U8 R16, desc[UR36][R12.64+0xf9] ;  /* 0x0000f9240c107981 */ /* 0x000e24000c1e1100 */
[----:B0-----:R-:W-:-:S05]  /*a1b0*/  PRMT R3, R16, 0x8880, RZ ;  /* 0x0000888010037816 */ /* 0x001fca00000000ff */
[----:B------:R-:W-:-:S07]  /*a1c0*/  IMAD R2, R3, R18, RZ ;  /* 0x0000001203027224 */ /* 0x000fce00078e02ff */
.L_x_285:
[----:B------:R-:W-:Y:S05]  /*a1d0*/  BSYNC B1 ;  /* 0x0000000000017941 */ /* 0x000fea0003800000 */
.L_x_284:
[----:B0-----:R-:W2:Y:S01]  /*a1e0*/  LDL.LU R3, [R1+0x1fc] ;  /* 0x0001fc0001037983 */ /* 0x001ea20000300800 */
[----:B------:R-:W-:Y:S01]  /*a1f0*/  BSSY B1, `(.L_x_286) ;  /* 0x0000009000017945 */ /* 0x000fe20003800000 */
[----:B------:R-:W-:Y:S02]  /*a200*/  IADD3.X R15, R23, R157, R21, P3, !PT ;  /* 0x0000009d170f7210 */ /* 0x000fe40001ffe415 */
[----:B------:R-:W-:Y:S01]  /*a210*/  IADD3 R158, R21, R159, RZ ;  /* 0x0000009f159e7210 */ /* 0x000fe20007ffe0ff */
[----:B--2---:R-:W-:-:S05]  /*a220*/  @!P0 IMAD R3, R3, R17, R2 ;  /* 0x0000001103038224 */ /* 0x004fca00078e0202 */
[----:B------:R0:W-:Y:S01]  /*a230*/  @!P0 STG.E.U8 desc[UR36][R10.64+0xf9], R3 ;  /* 0x0000f9030a008986 */ /* 0x0001e2000c101124 */
[----:B------:R-:W-:Y:S05]  /*a240*/  @P6 BRA `(.L_x_287) ;  /* 0x00000000000c6947 */ /* 0x000fea0003800000 */
[----:B------:R-:W0:Y:S02]  /*a250*/  LDG.E.U8 R16, desc[UR36][R14.64] ;  /* 0x000000240e107981 */ /* 0x000e24000c1e1100 */
[----:B0-----:R-:W-:-:S05]  /*a260*/  PRMT R3, R16, 0x8880, RZ ;  /* 0x0000888010037816 */ /* 0x001fca00000000ff */
[----:B------:R-:W-:-:S07]  /*a270*/  IMAD R2, R3, R18, RZ ;  /* 0x0000001203027224 */ /* 0x000fce00078e02ff */
.L_x_287:
[----:B------:R-:W-:Y:S05]  /*a280*/  BSYNC B1 ;  /* 0x0000000000017941 */ /* 0x000fea0003800000 */
.L_x_286:
[----:B------:R-:W-:Y:S01]  /*a290*/  ISETP.LT.OR P3, PT, R0, 0x2, !P2 ;  /* 0x000000020000780c */ /* 0x000fe20005761670 */
[----:B0-----:R-:W-:Y:S01]  /*a2a0*/  @!P6 IMAD R3, R24, R17, R2 ;  /* 0x000000111803e224 */ /* 0x001fe200078e0202 */
[----:B------:R-:W-:Y:S01]  /*a2b0*/  ISETP.GE.AND P0, PT, R19, 0x89, PT ;  /* 0x000000891300780c */ /* 0x000fe20003f06270 */
[----:B------:R-:W-:Y:S01]  /*a2c0*/  BSSY B1, `(.L_x_288) ;  /* 0x000000b000017945 */ /* 0x000fe20003800000 */
[----:B------:R-:W-:Y:S02]  /*a2d0*/  IADD3.X R155, R153, R23, R158, P5, P4 ;  /* 0x00000017999b7210 */ /* 0x000fe40002fe849e */
[----:B------:R0:W-:Y:S01]  /*a2e0*/  @!P6 STG.E.U8 desc[UR36][R6.64], R3 ;  /* 0x000000030600e986 */ /* 0x0001e2000c101124 */
[C---:B------:R-:W-:Y:S02]  /*a2f0*/  ISETP.LT.OR P4, PT, R0.reuse, 0x1, !P0 ;  /* 0x000000010000780c */ /* 0x040fe40004781670 */
[C---:B------:R-:W-:Y:S02]  /*a300*/  ISETP.LT.OR P5, PT, R0.reuse, 0x2, !P0 ;  /* 0x000000020000780c */ /* 0x040fe400047a1670 */
[----:B------:R-:W-:-:S02]  /*a310*/  ISETP.LT.OR P6, PT, R0, 0x9, !P2 ;  /* 0x000000090000780c */ /* 0x000fc400057c1670 */
[----:B------:R-:W-:Y:S01]  /*a320*/  ISETP.LT.OR P1, PT, R0, 0xa, !P2 ;  /* 0x0000000a0000780c */ /* 0x000fe20005721670 */
[----:B------:R-:W-:-:S12]  /*a330*/  @P3 BRA `(.L_x_289) ;  /* 0x00000000000c3947 */ /* 0x000fd80003800000 */
[----:B------:R-:W0:Y:S02]  /*a340*/  LDG.E.U8 R16, desc[UR36][R14.64+0x1] ;  /* 0x000001240e107981 */ /* 0x000e24000c1e1100 */
[----:B0-----:R-:W-:-:S05]  /*a350*/  PRMT R3, R16, 0x8880, RZ ;  /* 0x0000888010037816 */ /* 0x001fca00000000ff */
[----:B------:R-:W-:-:S07]  /*a360*/  IMAD R2, R3, R18, RZ ;  /* 0x0000001203027224 */ /* 0x000fce00078e02ff */
.L_x_289:
[----:B------:R-:W-:Y:S05]  /*a370*/  BSYNC B1 ;  /* 0x0000000000017941 */ /* 0x000fea0003800000 */
.L_x_288:
[----:B------:R-:W-:Y:S01]  /*a380*/  @!P3 IMAD R25, R25, R17, R2 ;  /* 0x000000111919b224 */ /* 0x000fe200078e0202 */
[----:B------:R-:W-:Y:S04]  /*a390*/  BSSY B1, `(.L_x_290) ;  /* 0x0000006000017945 */ /* 0x000fe80003800000 */
[----:B------:R1:W-:Y:S01]  /*a3a0*/  @!P3 STG.E.U8 desc[UR36][R6.64+0x1], R25 ;  /* 0x000001190600b986 */ /* 0x0003e2000c101124 */
[----:B------:R-:W-:Y:S05]  /*a3b0*/  @P4 BRA `(.L_x_291) ;  /* 0x00000000000c4947 */ /* 0x000fea0003800000 */
[----:B------:R-:W0:Y:S02]  /*a3c0*/  LDG.E.U8 R16, desc[UR36][R154.64] ;  /* 0x000000249a107981 */ /* 0x000e24000c1e1100 */
[----:B0-----:R-:W-:-:S05]  /*a3d0*/  PRMT R3, R16, 0x8880, RZ ;  /* 0x0000888010037816 */ /* 0x001fca00000000ff */
[----:B------:R-:W-:-:S07]  /*a3e0*/  IMAD R2, R3, R18, RZ ;  /* 0x0000001203027224 */ /* 0x000fce00078e02ff */
.L_x_291:
[----:B------:R-:W-:Y:S05]  /*a3f0*/  BSYNC B1 ;  /* 0x0000000000017941 */ /* 0x000fea0003800000 */
.L_x_290:
[----:B0-----:R-:W-:Y:S01]  /*a400*/  @!P4 IMAD R3, R26, R17, R2 ;  /* 0x000000111a03c224 */ /* 0x001fe200078e0202 */
[----:B------:R-:W-:Y:S04]  /*a410*/  BSSY B1, `(.L_x_292) ;  /* 0x0000006000017945 */ /* 0x000fe80003800000 */
[----:B------:R0:W-:Y:S01]  /*a420*/  @!P4 STG.E.U8 desc[UR36][R8.64], R3 ;  /* 0x000000030800c986 */ /* 0x0001e2000c101124 */
[----:B------:R-:W-:Y:S05]  /*a430*/  @P5 BRA `(.L_x_293) ;  /* 0x00000000000c5947 */ /* 0x000fea0003800000 */
[----:B------:R-:W0:Y:S02]  /*a440*/  LDG.E.U8 R16, desc[UR36][R154.64+0x1] ;  /* 0x000001249a107981 */ /* 0x000e24000c1e1100 */
[----:B0-----:R-:W-:-:S05]  /*a450*/  PRMT R3, R16, 0x8880, RZ ;  /* 0x0000888010037816 */ /* 0x001fca00000000ff */
[----:B------:R-:W-:-:S07]  /*a460*/  IMAD R2, R3, R18, RZ ;  /* 0x0000001203027224 */ /* 0x000fce00078e02ff */
.L_x_293:
[----:B------:R-:W-:Y:S05]  /*a470*/  BSYNC B1 ;  /* 0x0000000000017941 */ /* 0x000fea0003800000 */
.L_x_292:
[----:B------:R-:W-:Y:S01]  /*a480*/  @!P5 IMAD R27, R27, R17, R2 ;  /* 0x000000111b1bd224 */ /* 0x000fe200078e0202 */
[----:B------:R-:W-:Y:S04]  /*a490*/  BSSY B1, `(.L_x_294) ;  /* 0x0000006000017945 */ /* 0x000fe80003800000 */
[----:B------:R2:W-:Y:S01]  /*a4a0*/  @!P5 STG.E.U8 desc[UR36][R8.64+0x1], R27 ;  /* 0x0000011b0800d986 */ /* 0x0005e2000c101124 */
[----:B------:R-:W-:Y:S05]  /*a4b0*/  @P6 BRA `(.L_x_295) ;  /* 0x00000000000c6947 */ /* 0x000fea0003800000 */
[----:B------:R-:W0:Y:S02]  /*a4c0*/  LDG.E.U8 R16, desc[UR36][R14.64+0x8] ;  /* 0x000008240e107981 */ /* 0x000e24000c1e1100 */
[----:B0-----:R-:W-:-:S05]  /*a4d0*/  PRMT R3, R16, 0x8880, RZ ;  /* 0x0000888010037816 */ /* 0x001fca00000000ff */
[----:B------:R-:W-:-:S07]  /*a4e0*/  IMAD R2, R3, R18, RZ ;  /* 0x0000001203027224 */ /* 0x000fce00078e02ff */
.L_x_295:
[----:B------:R-:W-:Y:S05]  /*a4f0*/  BSYNC B1 ;  /* 0x0000000000017941 */ /* 0x000fea0003800000 */
.L_x_294:
[----:B0-----:R-:W-:Y:S01]  /*a500*/  @!P6 IMAD R3, R28, R17, R2 ;  /* 0x000000111c03e224 */ /* 0x001fe200078e0202 */
[----:B------:R-:W-:Y:S04]  /*a510*/  BSSY B1, `(.L_x_296) ;  /* 0x0000006000017945 */ /* 0x000fe80003800000 */
[----:B------:R0:W-:Y:S01]  /*a520*/  @!P6 STG.E.U8 desc[UR36][R6.64+0x8], R3 ;  /* 0x000008030600e986 */ /* 0x0001e2000c101124 */
[----:B------:R-:W-:Y:S05]  /*a530*/  @P1 BRA `(.L_x_297) ;  /* 0x00000000000c1947 */ /* 0x000fea0003800000 */
[----:B------:R-:W0:Y:S02]  /*a540*/  LDG.E.U8 R16, desc[UR36][R14.64+0x9] ;  /* 0x000009240e107981 */ /* 0x000e24000c1e1100 */
[----:B0-----:R-:W-:-:S05]  /*a550*/  PRMT R3, R16, 0x8880, RZ ;  /* 0x0000888010037816 */ /* 0x001fca00000000ff */
[----:B------:R-:W-:-:S07]  /*a560*/  IMAD R2, R3, R18, RZ ;  /* 0x0000001203027224 */ /* 0x000fce00078e02ff */
.L_x_297:
[----:B------:R-:W-:Y:S05]  /*a570*/  BSYNC B1 ;  /* 0x0000000000017941 */ /* 0x000fea0003800000 */
.L_x_296:
[C---:B------:R-:W-:Y:S01]  /*a580*/  ISETP.LT.OR P4, PT, R0.reuse, 0x9, !P0 ;  /* 0x000000090000780c */ /* 0x040fe20004781670 */
[----:B------:R-:W-:Y:S01]  /*a590*/  @!P1 IMAD R29, R29, R17, R2 ;  /* 0x000000111d1d9224 */ /* 0x000fe200078e0202 */
[----:B------:R-:W-:Y:S01]  /*a5a0*/  BSSY B1, `(.L_x_298) ;  /* 0x000000a000017945 */ /* 0x000fe20003800000 */
[C---:B------:R-:W-:Y:S02]  /*a5b0*/  ISETP.LT.OR P3, PT, R0.reuse, 0xa, !P0 ;  /* 0x0000000a0000780c */ /* 0x040fe40004761670 */
[C---:B------:R-:W-:Y:S01]  /*a5c0*/  ISETP.LT.OR P5, PT, R0.reuse, 0x11, !P2 ;  /* 0x000000110000780c */ /* 0x040fe200057a1670 */
[----:B------:R3:W-:Y:S01]  /*a5d0*/  @!P1 STG.E.U8 desc[UR36][R6.64+0x9], R29 ;  /* 0x0000091d06009986 */ /* 0x0007e2000c101124 */
[C---:B------:R-:W-:Y:S02]  /*a5e0*/  ISETP.LT.OR P6, PT, R0.reuse, 0x12, !P2 ;  /* 0x000000120000780c */ /* 0x040fe400057c1670 */
[----:B------:R-:W-:-:S04]  /*a5f0*/  ISETP.LT.OR P1, PT, R0, 0x11, !P0 ;  /* 0x000000110000780c */ /* 0x000fc80004721670 */
[----:B------:R-:W-:Y:S09]  /*a600*/  @P4 BRA `(.L_x_299) ;  /* 0x00000000000c4947 */ /* 0x000ff20003800000 */
[----:B------:R-:W0:Y:S02]  /*a610*/  LDG.E.U8 R16, desc[UR36][R154.64+0x8] ;  /* 0x000008249a107981 */ /* 0x000e24000c1e1100 */
[----:B0-----:R-:W-:-:S05]  /*a620*/  PRMT R3, R16, 0x8880, RZ ;  /* 0x0000888010037816 */ /* 0x001fca00000000ff */
[----:B------:R-:W-:-:S07]  /*a630*/  IMAD R2, R3, R18, RZ ;  /* 0x0000001203027224 */ /* 0x000fce00078e02ff */
.L_x_299:
[----:B------:R-:W-:Y:S05]  /*a640*/  BSYNC B1 ;  /* 0x0000000000017941 */ /* 0x000fea0003800000 */
.L_x_298:
[----:B0-----:R-:W-:Y:S01]  /*a650*/  @!P4 IMAD R3, R30, R17, R2 ;  /* 0x000000111e03c224 */ /* 0x001fe200078e0202 */
[----:B------:R-:W-:Y:S04]  /*a660*/  BSSY B1, `(.L_x_300) ;  /* 0x0000006000017945 */ /* 0x000fe80003800000 */
[----:B------:R0:W-:Y:S01]  /*a670*/  @!P4 STG.E.U8 desc[UR36][R8.64+0x8], R3 ;  /* 0x000008030800c986 */ /* 0x0001e2000c101124 */
[----:B------:R-:W-:Y:S05]  /*a680*/  @P3 BRA `(.L_x_301) ;  /* 0x00000000000c3947 */ /* 0x000fea0003800000 */
[----:B------:R-:W0:Y:S02]  /*a690*/  LDG.E.U8 R16, desc[UR36][R154.64+0x9] ;  /* 0x000009249a107981 */ /* 0x000e24000c1e1100 */
[----:B0-----:R-:W-:-:S05]  /*a6a0*/  PRMT R3, R16, 0x8880, RZ ;  /* 0x0000888010037816 */ /* 0x001fca00000000ff */
[----:B------:R-:W-:-:S07]  /*a6b0*/  IMAD R2, R3, R18, RZ ;  /* 0x0000001203027224 */ /* 0x000fce00078e02ff */
.L_x_301:
[----:B------:R-:W-:Y:S05]  /*a6c0*/  BSYNC B1 ;  /* 0x0000000000017941 */ /* 0x000fea0003800000 */
.L_x_300:
[----:B------:R-:W-:Y:S01]  /*a6d0*/  @!P3 IMAD R31, R31, R17, R2 ;  /* 0x000000111f1fb224 */ /* 0x000fe200078e0202 */
[----:B------:R-:W-:Y:S04]  /*a6e0*/  BSSY B1, `(.L_x_302) ;  /* 0x0000006000017945 */ /* 0x000fe80003800000 */
[----:B------:R4:W-:Y:S01]  /*a6f0*/  @!P3 STG.E.U8 desc[UR36][R8.64+0x9], R31 ;  /* 0x0000091f0800b986 */ /* 0x0009e2000c101124 */
[----:B------:R-:W-:Y:S05]  /*a700*/  @P5 BRA `(.L_x_303) ;  /* 0x00000000000c5947 */ /* 0x000fea0003800000 */
[----:B------:R-:W0:Y:S02]  /*a710*/  LDG.E.U8 R16, desc[UR36][R14.64+0x10] ;  /* 0x000010240e107981 */ /* 0x000e24000c1e1100 */
[----:B0-----:R-:W-:-:S05]  /*a720*/  PRMT R3, R16, 0x8880, RZ ;  /* 0x0000888010037816 */ /* 0x001fca00000000ff */
[----:B------:R-:W-:-:S07]  /*a730*/  IMAD R2, R3, R18, RZ ;  /* 0x0000001203027224 */ /* 0x000fce00078e02ff */
.L_x_303:
[----:B------:R-:W-:Y:S05]  /*a740*/  BSYNC B1 ;  /* 0x0000000000017941 */ /* 0x000fea0003800000 */
.L_x_302:
[----:B0-----:R-:W-:Y:S01]  /*a750*/  @!P5 IMAD R3, R32, R17, R2 ;  /* 0x000000112003d224 */ /* 0x001fe200078e0202 */
[----:B------:R-:W-:Y:S04]  /*a760*/  BSSY B1, `(.L_x_304) ;  /* 0x0000006000017945 */ /* 0x000fe80003800000 */
[----:B------:R0:W-:Y:S01]  /*a770*/  @!P5 STG.E.U8 desc[UR36][R6.64+0x10], R3 ;  /* 0x000010030600d986 */ /* 0x0001e2000c101124 */
[----:B------:R-:W-:Y:S05]  /*a780*/  @P6 BRA `(.L_x_305) ;  /* 0x00000000000c6947 */ /* 0x000fea0003800000 */
[----:B------:R-:W0:Y:S02]  /*a790*/  LDG.E.U8 R16, desc[UR36][R14.64+0x11] ;  /* 0x000011240e107981 */ /* 0x000e24000c1e1100 */
[----:B0-----:R-:W-:-:S05]  /*a7a0*/  PRMT R3, R16, 0x8880, RZ ;  /* 0x0000888010037816 */ /* 0x001fca00000000ff */
[----:B------:R-:W-:-:S07]  /*a7b0*/  IMAD R2, R3, R18, RZ ;  /* 0x0000001203027224 */ /* 0x000fce00078e02ff */
.L_x_305:
[----:B------:R-:W-:Y:S05]  /*a7c0*/  BSYNC B1 ;  /* 0x0000000000017941 */ /* 0x000fea0003800000 */
.L_x_304:
[----:B------:R-:W-:Y:S01]  /*a7d0*/  @!P6 IMAD R33, R33, R17, R2 ;  /* 0x000000112121e224 */ /* 0x000fe200078e0202 */
[----:B------:R-:W-:Y:S04]  /*a7e0*/  BSSY B1, `(.L_x_306) ;  /* 0x0000006000017945 */ /* 0x000fe80003800000 */
[----:B------:R0:W-:Y:S01]  /*a7f0*/  @!P6 STG.E.U8 desc[UR36][R6.64+0x11], R33 ;  /* 0x000011210600e986 */ /* 0x0001e2000c101124 */
[----:B------:R-:W-:Y:S05]  /*a800*/  @P1 BRA `(.L_x_307) ;  /* 0x00000000000c1947 */ /* 0x000fea0003800000 */
[----:B------:R-:W0:Y:S02]  /*a810*/  LDG.E.U8 R16, desc[UR36][R154.64+0x10] ;  /* 0x000010249a107981 */ /* 0x000e24000c1e1100 */
[----:B0-----:R-:W-:-:S05]  /*a820*/  PRMT R3, R16, 0x8880, RZ ;  /* 0x0000888010037816 */ /* 0x001fca00000000ff */
[----:B------:R-:W-:-:S07]  /*a830*/  IMAD R2, R3, R18, RZ ;  /* 0x0000001203027224 */ /* 0x000fce00078e02ff */
.L_x_307:
[----:B------:R-:W-:Y:S05]  /*a840*/  BSYNC B1 ;  /* 0x0000000000017941 */ /* 0x000fea0003800000 */
.L_x_306:
[----:B------:R-:W-:Y:S01]  /*a850*/  ISETP.LT.OR P4, PT, R0, 0x12, !P0 ;  /* 0x000000120000780c */ /* 0x000fe20004781670 */
[----:B0-----:R-:W-:Y:S01]  /*a860*/  @!P1 IMAD R3, R34, R17, R2 ;  /* 0x0000001122039224 */ /* 0x001fe200078e0202 */
        /* <DEDUP_REMOVED lines=10> */
.L_x_309:
[----:B------:R-:W-:Y:S05]  /*a910*/  BSYNC B1 ;  /* 0x0000000000017941 */ /* 0x000fea0003800000 */
.L_x_308:
[----:B------:R-:W-:Y:S01]  /*a920*/  @!P4 IMAD R35, R35, R17, R2 ;  /* 0x000000112323c224 */ /* 0x000fe200078e0202 */
[----:B------:R-:W-:Y:S04]  /*a930*/  BSSY B1, `(.L_x_310) ;  /* 0x0000006000017945 */ /* 0x000fe80003800000 */
[----:B------:R0:W-:Y:S01]  /*a940*/  @!P4 STG.E.U8 desc[UR36][R8.64+0x11], R35 ;  /* 0x000011230800c986 */ /* 0x0001e2000c101124 */
[----:B------:R-:W-:Y:S05]  /*a950*/  @P3 BRA `(.L_x_311) ;  /* 0x00000000000c3947 */ /* 0x000fea0003800000 */
[----:B------:R-:W0:Y:S02]  /*a960*/  LDG.E.U8 R16, desc[UR36][R14.64+0x18] ;  /* 0x000018240e107981 */ /* 0x000e24000c1e1100 */
[----:B0-----:R-:W-:-:S05]  /*a970*/  PRMT R3, R16, 0x8880, RZ ;  /* 0x0000888010037816 */ /* 0x001fca00000000ff */
[----:B------:R-:W-:-:S07]  /*a980*/  IMAD R2, R3, R18, RZ ;  /* 0x0000001203027224 */ /* 0x000fce00078e02ff */
.L_x_311:
[----:B------:R-:W-:Y:S05]  /*a990*/  BSYNC B1 ;  /* 0x0000000000017941 */ /* 0x000fea0003800000 */
.L_x_310:
[----:B0-----:R-:W-:Y:S01]  /*a9a0*/  @!P3 IMAD R3, R36, R17, R2 ;  /* 0x000000112403b224 */ /* 0x001fe200078e0202 */
[----:B------:R-:W-:Y:S04]  /*a9b0*/  BSSY B1, `(.L_x_312) ;  /* 0x0000006000017945 */ /* 0x000fe80003800000 */
[----:B------:R0:W-:Y:S01]  /*a9c0*/  @!P3 STG.E.U8 desc[UR36][R6.64+0x18], R3 ;  /* 0x000018030600b986 */ /* 0x0001e2000c101124 */
[----:B------:R-:W-:Y:S05]  /*a9d0*/  @P5 BRA `(.L_x_313) ;  /* 0x00000000000c5947 */ /* 0x000fea0003800000 */
[----:B------:R-:W0:Y:S02]  /*a9e0*/  LDG.E.U8 R16, desc[UR36][R14.64+0x19] ;  /* 0x000019240e107981 */ /* 0x000e24000c1e1100 */
[----:B0-----:R-:W-:-:S05]  /*a9f0*/  PRMT R3, R16, 0x8880, RZ ;  /* 0x0000888010037816 */ /* 0x001fca00000000ff */
[----:B------:R-:W-:-:S07]  /*aa00*/  IMAD R2, R3, R18, RZ ;  /* 0x0000001203027224 */ /* 0x000fce00078e02ff */
.L_x_313:
[----:B------:R-:W-:Y:S05]  /*aa10*/  BSYNC B1 ;  /* 0x0000000000017941 */ /* 0x000fea0003800000 */
.L_x_312:
[----:B------:R-:W-:Y:S01]  /*aa20*/  @!P5 IMAD R37, R37, R17, R2 ;  /* 0x000000112525d224 */ /* 0x000fe200078e0202 */
[----:B------:R-:W-:Y:S04]  /*aa30*/  BSSY B1, `(.L_x_314) ;  /* 0x0000006000017945 */ /* 0x000fe80003800000 */
[----:B------:R0:W-:Y:S01]  /*aa40*/  @!P5 STG.E.U8 desc[UR36][R6.64+0x19], R37 ;  /* 0x000019250600d986 */ /* 0x0001e2000c101124 */
[----:B------:R-:W-:Y:S05]  /*aa50*/  @P6 BRA `(.L_x_315) ;  /* 0x00000000000c6947 */ /* 0x000fea0003800000 */
[----:B------:R-:W0:Y:S02]  /*aa60*/  LDG.E.U8 R16, desc[UR36][R154.64+0x18] ;  /* 0x000018249a107981 */ /* 0x000e24000c1e1100 */
[----:B0-----:R-:W-:-:S05]  /*aa70*/  PRMT R3, R16, 0x8880, RZ ;  /* 0x0000888010037816 */ /* 0x001fca00000000ff */
[----:B------:R-:W-:-:S07]  /*aa80*/  IMAD R2, R3, R18, RZ ;  /* 0x0000001203027224 */ /* 0x000fce00078e02ff */
.L_x_315:
[----:B------:R-:W-:Y:S05]  /*aa90*/  BSYNC B1 ;  /* 0x0000000000017941 */ /* 0x000fea0003800000 */
.L_x_314:
[----:B0-----:R-:W-:Y:S01]  /*aaa0*/  @!P6 IMAD R3, R38, R17, R2 ;  /* 0x000000112603e224 */ /* 0x001fe200078e0202 */
[----:B------:R-:W-:Y:S04]  /*aab0*/  BSSY B1, `(.L_x_316) ;  /* 0x0000006000017945 */ /* 0x000fe80003800000 */
[----:B------:R0:W-:Y:S01]  /*aac0*/  @!P6 STG.E.U8 desc[UR36][R8.64+0x18], R3 ;  /* 0x000018030800e986 */ /* 0x0001e2000c101124 */
[----:B------:R-:W-:Y:S05]  /*aad0*/  @P1 BRA `(.L_x_317) ;  /* 0x00000000000c1947 */ /* 0x000fea0003800000 */
[----:B------:R-:W0:Y:S02]  /*aae0*/  LDG.E.U8 R16, desc[UR36][R154.64+0x19] ;  /* 0x000019249a107981 */ /* 0x000e24000c1e1100 */
[----:B0-----:R-:W-:-:S05]  /*aaf0*/  PRMT R3, R16, 0x8880, RZ ;  /* 0x0000888010037816 */ /* 0x001fca00000000ff */
[----:B------:R-:W-:-:S07]  /*ab00*/  IMAD R2, R3, R18, RZ ;  /* 0x0000001203027224 */ /* 0x000fce00078e02ff */
.L_x_317:
[----:B------:R-:W-:Y:S05]  /*ab10*/  BSYNC B1 ;  /* 0x0000000000017941 */ /* 0x000fea0003800000 */
.L_x_316:
        /* <DEDUP_REMOVED lines=12> */
.L_x_319:
[----:B------:R-:W-:Y:S05]  /*abe0*/  BSYNC B1 ;  /* 0x0000000000017941 */ /* 0x000fea0003800000 */
.L_x_318:
[----:B0-----:R-:W-:Y:S01]  /*abf0*/  @!P4 IMAD R3, R40, R17, R2 ;  /* 0x000000112803c224 */ /* 0x001fe200078e0202 */
[----:B------:R-:W-:Y:S04]  /*ac00*/  BSSY B1, `(.L_x_320) ;  /* 0x0000006000017945 */ /* 0x000fe80003800000 */
[----:B------:R0:W-:Y:S01]  /*ac10*/  @!P4 STG.E.U8 desc[UR36][R6.64+0x20], R3 ;  /* 0x000020030600c986 */ /* 0x0001e2000c101124 */
[----:B------:R-:W-:Y:S05]  /*ac20*/  @P3 BRA `(.L_x_321) ;  /* 0x00000000000c3947 */ /* 0x000fea0003800000 */
[----:B------:R-:W0:Y:S02]  /*ac30*/  LDG.E.U8 R16, desc[UR36][R14.64+0x21] ;  /* 0x000021240e107981 */ /* 0x000e24000c1e1100 */
[----:B0-----:R-:W-:-:S05]  /*ac40*/  PRMT R3, R16, 0x8880, RZ ;  /* 0x0000888010037816 */ /* 0x001fca00000000ff */
[----:B------:R-:W-:-:S07]  /*ac50*/  IMAD R2, R3, R18, RZ ;  /* 0x0000001203027224 */ /* 0x000fce00078e02ff */
.L_x_321:
[----:B------:R-:W-:Y:S05]  /*ac60*/  BSYNC B1 ;  /* 0x0000000000017941 */ /* 0x000fea0003800000 */
.L_x_320:
[----:B------:R-:W-:Y:S01]  /*ac70*/  @!P3 IMAD R41, R41, R17, R2 ;  /* 0x000000112929b224 */ /* 0x000fe200078e0202 */
[----:B------:R-:W-:Y:S04]  /*ac80*/  BSSY B1, `(.L_x_322) ;  /* 0x0000006000017945 */ /* 0x000fe80003800000 */
[----:B------:R0:W-:Y:S01]  /*ac90*/  @!P3 STG.E.U8 desc[UR36][R6.64+0x21], R41 ;  /* 0x000021290600b986 */ /* 0x0001e2000c101124 */
[----:B------:R-:W-:Y:S05]  /*aca0*/  @P5 BRA `(.L_x_323) ;  /* 0x00000000000c5947 */ /* 0x000fea0003800000 */
[----:B------:R-:W0:Y:S02]  /*acb0*/  LDG.E.U8 R16, desc[UR36][R154.64+0x20] ;  /* 0x000020249a107981 */ /* 0x000e24000c1e1100 */
[----:B0-----:R-:W-:-:S05]  /*acc0*/  PRMT R3, R16, 0x8880, RZ ;  /* 0x0000888010037816 */ /* 0x001fca00000000ff */
[----:B------:R-:W-:-:S07]  /*acd0*/  IMAD R2, R3, R18, RZ ;  /* 0x0000001203027224 */ /* 0x000fce00078e02ff */
.L_x_323:
[----:B------:R-:W-:Y:S05]  /*ace0*/  BSYNC B1 ;  /* 0x0000000000017941 */ /* 0x000fea0003800000 */
.L_x_322:
[----:B0-----:R-:W-:Y:S01]  /*acf0*/  @!P5 IMAD R3, R42, R17, R2 ;  /* 0x000000112a03d224 */ /* 0x001fe200078e0202 */
[----:B------:R-:W-:Y:S04]  /*ad00*/  BSSY B1, `(.L_x_324) ;  /* 0x0000006000017945 */ /* 0x000fe80003800000 */
[----:B------:R0:W-:Y:S01]  /*ad10*/  @!P5 STG.E.U8 desc[UR36][R8.64+0x20], R3 ;  /* 0x000020030800d986 */ /* 0x0001e2000c101124 */
[----:B------:R-:W-:Y:S05]  /*ad20*/  @P6 BRA `(.L_x_325) ;  /* 0x00000000000c6947 */ /* 0x000fea0003800000 */
[----:B------:R-:W0:Y:S02]  /*ad30*/  LDG.E.U8 R16, desc[UR36][R154.64+0x21] ;  /* 0x000021249a107981 */ /* 0x000e24000c1e1100 */
[----:B0-----:R-:W-:-:S05]  /*ad40*/  PRMT R3, R16, 0x8880, RZ ;  /* 0x0000888010037816 */ /* 0x001fca00000000ff */
[----:B------:R-:W-:-:S07]  /*ad50*/  IMAD R2, R3, R18, RZ ;  /* 0x0000001203027224 */ /* 0x000fce00078e02ff */
.L_x_325:
[----:B------:R-:W-:Y:S05]  /*ad60*/  BSYNC B1 ;  /* 0x0000000000017941 */ /* 0x000fea0003800000 */
.L_x_324:
[----:B------:R-:W-:Y:S01]  /*ad70*/  @!P6 IMAD R43, R43, R17, R2 ;  /* 0x000000112b2be224 */ /* 0x000fe200078e0202 */
[----:B------:R-:W-:Y:S04]  /*ad80*/  BSSY B1, `(.L_x_326) ;  /* 0x0000006000017945 */ /* 0x000fe80003800000 */
[----:B------:R0:W-:Y:S01]  /*ad90*/  @!P6 STG.E.U8 desc[UR36][R8.64+0x21], R43 ;  /* 0x0000212b0800e986 */ /* 0x0001e2000c101124 */
[----:B------:R-:W-:Y:S05]  /*ada0*/  @P1 BRA `(.L_x_327) ;  /* 0x00000000000c1947 */ /* 0x000fea0003800000 */
[----:B------:R-:W0:Y:S02]  /*adb0*/  LDG.E.U8 R16, desc[UR36][R14.64+0x28] ;  /* 0x000028240e107981 */ /* 0x000e24000c1e1100 */
[----:B0-----:R-:W-:-:S05]  /*adc0*/  PRMT R3, R16, 0x8880, RZ ;  /* 0x0000888010037816 */ /* 0x001fca00000000ff */
[----:B------:R-:W-:-:S07]  /*add0*/  IMAD R2, R3, R18, RZ ;  /* 0x0000001203027224 */ /* 0x000fce00078e02ff */
.L_x_327:
[----:B------:R-:W-:Y:S05]  /*ade0*/  BSYNC B1 ;  /* 0x0000000000017941 */ /* 0x000fea0003800000 */
.L_x_326:
        /* <DEDUP_REMOVED lines=12> */
.L_x_329:
[----:B------:R-:W-:Y:S05]  /*aeb0*/  BSYNC B1 ;  /* 0x0000000000017941 */ /* 0x000fea0003800000 */
.L_x_328:
[----:B------:R-:W-:Y:S01]  /*aec0*/  @!P4 IMAD R45, R45, R17, R2 ;  /* 0x000000112d2dc224 */ /* 0x000fe200078e0202 */
[----:B------:R-:W-:Y:S04]  /*aed0*/  BSSY B1, `(.L_x_330) ;  /* 0x0000006000017945 */ /* 0x000fe80003800000 */
[----:B------:R0:W-:Y:S01]  /*aee0*/  @!P4 STG.E.U8 desc[UR36][R6.64+0x29], R45 ;  /* 0x0000292d0600c986 */ /* 0x0001e2000c101124 */
[----:B------:R-:W-:Y:S05]  /*aef0*/  @P3 BRA `(.L_x_331) ;  /* 0x00000000000c3947 */ /* 0x000fea0003800000 */
[----:B------:R-:W0:Y:S02]  /*af00*/  LDG.E.U8 R16, desc[UR36][R154.64+0x28] ;  /* 0x000028249a107981 */ /* 0x000e24000c1e1100 */
[----:B0-----:R-:W-:-:S05]  /*af10*/  PRMT R3, R16, 0x8880, RZ ;  /* 0x0000888010037816 */ /* 0x001fca00000000ff */
[----:B------:R-:W-:-:S07]  /*af20*/  IMAD R2, R3, R18, RZ ;  /* 0x0000001203027224 */ /* 0x000fce00078e02ff */
.L_x_331:
[----:B------:R-:W-:Y:S05]  /*af30*/  BSYNC B1 ;  /* 0x0000000000017941 */ /* 0x000fea0003800000 */
.L_x_330:
[----:B0-----:R-:W-:Y:S01]  /*af40*/  @!P3 IMAD R3, R46, R17, R2 ;  /* 0x000000112e03b224 */ /* 0x001fe200078e0202 */
[----:B------:R-:W-:Y:S04]  /*af50*/  BSSY B1, `(.L_x_332) ;  /* 0x0000006000017945 */ /* 0x000fe80003800000 */
[----:B------:R0:W-:Y:S01]  /*af60*/  @!P3 STG.E.U8 desc[UR36][R8.64+0x28], R3 ;  /* 0x000028030800b986 */ /* 0x0001e2000c101124 */
[----:B------:R-:W-:Y:S05]  /*af70*/  @P5 BRA `(.L_x_333) ;  /* 0x00000000000c5947 */ /* 0x000fea0003800000 */
[----:B------:R-:W0:Y:S02]  /*af80*/  LDG.E.U8 R16, desc[UR36][R154.64+0x29] ;  /* 0x000029249a107981 */ /* 0x000e24000c1e1100 */
[----:B0-----:R-:W-:-:S05]  /*af90*/  PRMT R3, R16, 0x8880, RZ ;  /* 0x0000888010037816 */ /* 0x001fca00000000ff */
[----:B------:R-:W-:-:S07]  /*afa0*/  IMAD R2, R3, R18, RZ ;  /* 0x0000001203027224 */ /* 0x000fce00078e02ff */
.L_x_333:
[----:B------:R-:W-:Y:S05]  /*afb0*/  BSYNC B1 ;  /* 0x0000000000017941 */ /* 0x000fea0003800000 */
.L_x_332:
[----:B------:R-:W-:Y:S01]  /*afc0*/  @!P5 IMAD R47, R47, R17, R2 ;  /* 0x000000112f2fd224 */ /* 0x000fe200078e0202 */
[----:B------:R-:W-:Y:S04]  /*afd0*/  BSSY B1, `(.L_x_334) ;  /* 0x0000006000017945 */ /* 0x000fe80003800000 */
[----:B------:R0:W-:Y:S01]  /*afe0*/  @!P5 STG.E.U8 desc[UR36][R8.64+0x29], R47 ;  /* 0x0000292f0800d986 */ /* 0x0001e2000c101124 */
[----:B------:R-:W-:Y:S05]  /*aff0*/  @P6 BRA `(.L_x_335) ;  /* 0x00000000000c6947 */ /* 0x000fea0003800000 */
[----:B------:R-:W0:Y:S02]  /*b000*/  LDG.E.U8 R16, desc[UR36][R14.64+0x30] ;  /* 0x000030240e107981 */ /* 0x000e24000c1e1100 */
[----:B0-----:R-:W-:-:S05]  /*b010*/  PRMT R3, R16, 0x8880, RZ ;  /* 0x0000888010037816 */ /* 0x001fca00000000ff */
[----:B------:R-:W-:-:S07]  /*b020*/  IMAD R2, R3, R18, RZ ;  /* 0x0000001203027224 */ /* 0x000fce00078e02ff */
.L_x_335:
[----:B------:R-:W-:Y:S05]  /*b030*/  BSYNC B1 ;  /* 0x0000000000017941 */ /* 0x000fea0003800000 */
.L_x_334:
[----:B0-----:R-:W-:Y:S01]  /*b040*/  @!P6 IMAD R3, R48, R17, R2 ;  /* 0x000000113003e224 */ /* 0x001fe200078e0202 */
[----:B------:R-:W-:Y:S04]  /*b050*/  BSSY B1, `(.L_x_336) ;  /* 0x0000006000017945 */ /* 0x000fe80003800000 */
[----:B------:R0:W-:Y:S01]  /*b060*/  @!P6 STG.E.U8 desc[UR36][R6.64+0x30], R3 ;  /* 0x000030030600e986 */ /* 0x0001e2000c101124 */
[----:B------:R-:W-:Y:S05]  /*b070*/  @P1 BRA `(.L_x_337) ;  /* 0x00000000000c1947 */ /* 0x000fea0003800000 */
[----:B------:R-:W0:Y:S02]  /*b080*/  LDG.E.U8 R16, desc[UR36][R14.64+0x31] ;  /* 0x000031240e107981 */ /* 0x000e24000c1e1100 */
[----:B0-----:R-:W-:-:S05]  /*b090*/  PRMT R3, R16, 0x8880, RZ ;  /* 0x0000888010037816 */ /* 0x001fca00000000ff */
[----:B------:R-:W-:-:S07]  /*b0a0*/  IMAD R2, R3, R18, RZ ;  /* 0x0000001203027224 */ /* 0x000fce00078e02ff */
.L_x_337:
[----:B------:R-:W-:Y:S05]  /*b0b0*/  BSYNC B1 ;  /* 0x0000000000017941 */ /* 0x000fea0003800000 */
.L_x_336:
        /* <DEDUP_REMOVED lines=12> */
.L_x_339:
[----:B------:R-:W-:Y:S05]  /*b180*/  BSYNC B1 ;  /* 0x0000000000017941 */ /* 0x000fea0003800000 */
.L_x_338:
[----:B0-----:R-:W-:Y:S01]  /*b190*/  @!P4 IMAD R3, R50, R17, R2 ;  /* 0x000000113203c224 */ /* 0x001fe200078e0202 */
[----:B------:R-:W-:Y:S04]  /*b1a0*/  BSSY B1, `(.L_x_340) ;  /* 0x0000006000017945 */ /* 0x000fe80003800000 */
[----:B------:R0:W-:Y:S01]  /*b1b0*/  @!P4 STG.E.U8 desc[UR36][R8.64+0x30], R3 ;  /* 0x000030030800c986 */ /* 0x0001e2000c101124 */
[----:B------:R-:W-:Y:S05]  /*b1c0*/  @P3 BRA `(.L_x_341) ;  /* 0x00000000000c3947 */ /* 0x000fea0003800000 */
[----:B------:R-:W0:Y:S02]  /*b1d0*/  LDG.E.U8 R16, desc[UR36][R154.64+0x31] ;  /* 0x000031249a107981 */ /* 0x000e24000c1e1100 */
[----:B0-----:R-:W-:-:S05]  /*b1e0*/  PRMT R3, R16, 0x8880, RZ ;  /* 0x0000888010037816 */ /* 0x001fca00000000ff */
[----:B------:R-:W-:-:S07]  /*b1f0*/  IMAD R2, R3, R18, RZ ;  /* 0x0000001203027224 */ /* 0x000fce00078e02ff */
.L_x_341:
[----:B------:R-:W-:Y:S05]  /*b200*/  BSYNC B1 ;  /* 0x0000000000017941 */ /* 0x000fea0003800000 */
.L_x_340:
[----:B------:R-:W-:Y:S01]  /*b210*/  @!P3 IMAD R51, R51, R17, R2 ;  /* 0x000000113333b224 */ /* 0x000fe200078e0202 */
[----:B------:R-:W-:Y:S04]  /*b220*/  BSSY B1, `(.L_x_342) ;  /* 0x0000006000017945 */ /* 0x000fe80003800000 */
[----:B------:R0:W-:Y:S01]  /*b230*/  @!P3 STG.E.U8 desc[UR36][R8.64+0x31], R51 ;  /* 0x000031330800b986 */ /* 0x0001e2000c101124 */
[----:B------:R-:W-:Y:S05]  /*b240*/  @P5 BRA `(.L_x_343) ;  /* 0x00000000000c5947 */ /* 0x000fea0003800000 */
[----:B------:R-:W0:Y:S02]  /*b250*/  LDG.E.U8 R16, desc[UR36][R14.64+0x38] ;  /* 0x000038240e107981 */ /* 0x000e24000c1e1100 */
[----:B0-----:R-:W-:-:S05]  /*b260*/  PRMT R3, R16, 0x8880, RZ ;  /* 0x0000888010037816 */ /* 0x001fca00000000ff */
[----:B------:R-:W-:-:S07]  /*b270*/  IMAD R2, R3, R18, RZ ;  /* 0x0000001203027224 */ /* 0x000fce00078e02ff */
.L_x_343:
[----:B------:R-:W-:Y:S05]  /*b280*/  BSYNC B1 ;  /* 0x0000000000017941 */ /* 0x000fea0003800000 */
.L_x_342:
[----:B0-----:R-:W-:Y:S01]  /*b290*/  @!P5 IMAD R3, R52, R17, R2 ;  /* 0x000000113403d224 */ /* 0x001fe200078e0202 */
[----:B------:R-:W-:Y:S04]  /*b2a0*/  BSSY B1, `(.L_x_344) ;  /* 0x0000006000017945 */ /* 0x000fe80003800000 */
[----:B------:R0:W-:Y:S01]  /*b2b0*/  @!P5 STG.E.U8 desc[UR36][R6.64+0x38], R3 ;  /* 0x000038030600d986 */ /* 0x0001e2000c101124 */
[----:B------:R-:W-:Y:S05]  /*b2c0*/  @P6 BRA `(.L_x_345) ;  /* 0x00000000000c6947 */ /* 0x000fea0003800000 */
[----:B------:R-:W0:Y:S02]  /*b2d0*/  LDG.E.U8 R16, desc[UR36][R14.64+0x39] ;  /* 0x000039240e107981 */ /* 0x000e24000c1e1100 */
[----:B0-----:R-:W-:-:S05]  /*b2e0*/  PRMT R3, R16, 0x8880, RZ ;  /* 0x0000888010037816 */ /* 0x001fca00000000ff */
[----:B------:R-:W-:-:S07]  /*b2f0*/  IMAD R2, R3, R18, RZ ;  /* 0x0000001203027224 */ /* 0x000fce00078e02ff */
.L_x_345:
[----:B------:R-:W-:Y:S05]  /*b300*/  BSYNC B1 ;  /* 0x0000000000017941 */ /* 0x000fea0003800000 */
.L_x_344:
[----:B------:R-:W-:Y:S01]  /*b310*/  @!P6 IMAD R53, R53, R17, R2 ;  /* 0x000000113535e224 */ /* 0x000fe200078e0202 */
[----:B------:R-:W-:Y:S04]  /*b320*/  BSSY B1, `(.L_x_346) ;  /* 0x0000006000017945 */ /* 0x000fe80003800000 */
[----:B------:R0:W-:Y:S01]  /*b330*/  @!P6 STG.E.U8 desc[UR36][R6.64+0x39], R53 ;  /* 0x000039350600e986 */ /* 0x0001e2000c101124 */
[----:B------:R-:W-:Y:S05]  /*b340*/  @P1 BRA `(.L_x_347) ;  /* 0x00000000000c1947 */ /* 0x000fea0003800000 */
[----:B------:R-:W0:Y:S02]  /*b350*/  LDG.E.U8 R16, desc[UR36][R154.64+0x38] ;  /* 0x000038249a107981 */ /* 0x000e24000c1e1100 */
[----:B0-----:R-:W-:-:S05]  /*b360*/  PRMT R3, R16, 0x8880, RZ ;  /* 0x0000888010037816 */ /* 0x001fca00000000ff */
[----:B------:R-:W-:-:S07]  /*b370*/  IMAD R2, R3, R18, RZ ;  /* 0x0000001203027224 */ /* 0x000fce00078e02ff */
.L_x_347:
[----:B------:R-:W-:Y:S05]  /*b380*/  BSYNC B1 ;  /* 0x0000000000017941 */ /* 0x000fea0003800000 */
.L_x_346:
        /* <DEDUP_REMOVED lines=12> */
.L_x_349:
[----:B------:R-:W-:Y:S05]  /*b450*/  BSYNC B1 ;  /* 0x0000000000017941 */ /* 0x000fea0003800000 */
.L_x_348:
[----:B------:R-:W-:Y:S01]  /*b460*/  @!P4 IMAD R55, R55, R17, R2 ;  /* 0x000000113737c224 */ /* 0x000fe200078e0202 */
[----:B------:R-:W-:Y:S04]  /*b470*/  BSSY B1, `(.L_x_350) ;  /* 0x0000006000017945 */ /* 0x000fe80003800000 */
[----:B------:R0:W-:Y:S01]  /*b480*/  @!P4 STG.E.U8 desc[UR36][R8.64+0x39], R55 ;  /* 0x000039370800c986 */ /* 0x0001e2000c101124 */
[----:B------:R-:W-:Y:S05]  /*b490*/  @P3 BRA `(.L_x_351) ;  /* 0x00000000000c3947 */ /* 0x000fea0003800000 */
[----:B------:R-:W0:Y:S02]  /*b4a0*/  LDG.E.U8 R16, desc[UR36][R14.64+0x40] ;  /* 0x000040240e107981 */ /* 0x000e24000c1e1100 */
[----:B0-----:R-:W-:-:S05]  /*b4b0*/  PRMT R3, R16, 0x8880, RZ ;  /* 0x0000888010037816 */ /* 0x001fca00000000ff */
[----:B------:R-:W-:-:S07]  /*b4c0*/  IMAD R2, R3, R18, RZ ;  /* 0x0000001203027224 */ /* 0x000fce00078e02ff */
.L_x_351:
[----:B------:R-:W-:Y:S05]  /*b4d0*/  BSYNC B1 ;  /* 0x0000000000017941 */ /* 0x000fea0003800000 */
.L_x_350:
[----:B0-----:R-:W-:Y:S01]  /*b4e0*/  @!P3 IMAD R3, R56, R17, R2 ;  /* 0x000000113803b224 */ /* 0x001fe200078e0202 */
[----:B------:R-:W-:Y:S04]  /*b4f0*/  BSSY B1, `(.L_x_352) ;  /* 0x0000006000017945 */ /* 0x000fe80003800000 */
[----:B------:R0:W-:Y:S01]  /*b500*/  @!P3 STG.E.U8 desc[UR36][R6.64+0x40], R3 ;  /* 0x000040030600b986 */ /* 0x0001e2000c101124 */
[----:B------:R-:W-:Y:S05]  /*b510*/  @P5 BRA `(.L_x_353) ;  /* 0x00000000000c5947 */ /* 0x000fea0003800000 */
[----:B------:R-:W0:Y:S02]  /*b520*/  LDG.E.U8 R16, desc[UR36][R14.64+0x41] ;  /* 0x000041240e107981 */ /* 0x000e24000c1e1100 */
[----:B0-----:R-:W-:-:S05]  /*b530*/  PRMT R3, R16, 0x8880, RZ ;  /* 0x0000888010037816 */ /* 0x001fca00000000ff */
[----:B------:R-:W-:-:S07]  /*b540*/  IMAD R2, R3, R18, RZ ;  /* 0x0000001203027224 */ /* 0x000fce00078e02ff */
.L_x_353:
[----:B------:R-:W-:Y:S05]  /*b550*/  BSYNC B1 ;  /* 0x0000000000017941 */ /* 0x000fea0003800000 */
.L_x_352:
[----:B------:R-:W-:Y:S01]  /*b560*/  @!P5 IMAD R57, R57, R17, R2 ;  /* 0x000000113939d224 */ /* 0x000fe200078e0202 */
[----:B------:R-:W-:Y:S04]  /*b570*/  BSSY B1, `(.L_x_354) ;  /* 0x0000006000017945 */ /* 0x000fe80003800000 */
[----:B------:R0:W-:Y:S01]  /*b580*/  @!P5 STG.E.U8 desc[UR36][R6.64+0x41], R57 ;  /* 0x000041390600d986 */ /* 0x0001e2000c101124 */
[----:B------:R-:W-:Y:S05]  /*b590*/  @P6 BRA `(.L_x_355) ;  /* 0x00000000000c6947 */ /* 0x000fea0003800000 */
[----:B------:R-:W0:Y:S02]  /*b5a0*/  LDG.E.U8 R16, desc[UR36][R154.64+0x40] ;  /* 0x000040249a107981 */ /* 0x000e24000c1e1100 */
[----:B0-----:R-:W-:-:S05]  /*b5b0*/  PRMT R3, R16, 0x8880, RZ ;  /* 0x0000888010037816 */ /* 0x001fca00000000ff */
[----:B------:R-:W-:-:S07]  /*b5c0*/  IMAD R2, R3, R18, RZ ;  /* 0x0000001203027224 */ /* 0x000fce00078e02ff */
.L_x_355:
[----:B------:R-:W-:Y:S05]  /*b5d0*/  BSYNC B1 ;  /* 0x0000000000017941 */ /* 0x000fea0003800000 */
.L_x_354:
[----:B0-----:R-:W-:Y:S01]  /*b5e0*/  @!P6 IMAD R3, R58, R17, R2 ;  /* 0x000000113a03e224 */ /* 0x001fe200078e0202 */
[----:B------:R-:W-:Y:S04]  /*b5f0*/  BSSY B1, `(.L_x_356) ;  /* 0x0000006000017945 */ /* 0x000fe80003800000 */
[----:B------:R0:W-:Y:S01]  /*b600*/  @!P6 STG.E.U8 desc[UR36][R8.64+0x40], R3 ;  /* 0x000040030800e986 */ /* 0x0001e2000c101124 */
[----:B------:R-:W-:Y:S05]  /*b610*/  @P1 BRA `(.L_x_357) ;  /* 0x00000000000c1947 */ /* 0x000fea0003800000 */
[----:B------:R-:W0:Y:S02]  /*b620*/  LDG.E.U8 R16, desc[UR36][R154.64+0x41] ;  /* 0x000041249a107981 */ /* 0x000e24000c1e1100 */
[----:B0-----:R-:W-:-:S05]  /*b630*/  PRMT R3, R16, 0x8880, RZ ;  /* 0x0000888010037816 */ /* 0x001fca00000000ff */
[----:B------:R-:W-:-:S07]  /*b640*/  IMAD R2, R3, R18, RZ ;  /* 0x0000001203027224 */ /* 0x000fce00078e02ff */
.L_x_357:
[----:B------:R-:W-:Y:S05]  /*b650*/  BSYNC B1 ;  /* 0x0000000000017941 */ /* 0x000fea0003800000 */
.L_x_356:
        /* <DEDUP_REMOVED lines=12> */
.L_x_359:
[----:B------:R-:W-:Y:S05]  /*b720*/  BSYNC B1 ;  /* 0x0000000000017941 */ /* 0x000fea0003800000 */
.L_x_358:
[----:B0-----:R-:W-:Y:S01]  /*b730*/  @!P4 IMAD R3, R60, R17, R2 ;  /* 0x000000113c03c224 */ /* 0x001fe200078e0202 */
[----:B------:R-:W-:Y:S04]  /*b740*/  BSSY B1, `(.L_x_360) ;  /* 0x0000006000017945 */ /* 0x000fe80003800000 */
[----:B------:R0:W-:Y:S01]  /*b750*/  @!P4 STG.E.U8 desc[UR36][R6.64+0x48], R3 ;  /* 0x000048030600c986 */ /* 0x0001e2000c101124 */
[----:B------:R-:W-:Y:S05]  /*b760*/  @P3 BRA `(.L_x_361) ;  /* 0x00000000000c3947 */ /* 0x000fea0003800000 */
[----:B------:R-:W0:Y:S02]  /*b770*/  LDG.E.U8 R16, desc[UR36][R14.64+0x49] ;  /* 0x000049240e107981 */ /* 0x000e24000c1e1100 */
[----:B0-----:R-:W-:-:S05]  /*b780*/  PRMT R3, R16, 0x8880, RZ ;  /* 0x0000888010037816 */ /* 0x001fca00000000ff */
[----:B------:R-:W-:-:S07]  /*b790*/  IMAD R2, R3, R18, RZ ;  /* 0x0000001203027224 */ /* 0x000fce00078e02ff */
.L_x_361:
[----:B------:R-:W-:Y:S05]  /*b7a0*/  BSYNC B1 ;  /* 0x0000000000017941 */ /* 0x000fea0003800000 */
.L_x_360:
[----:B------:R-:W-:Y:S01]  /*b7b0*/  @!P3 IMAD R61, R61, R17, R2 ;  /* 0x000000113d3db224 */ /* 0x000fe200078e0202 */
[----:B------:R-:W-:Y:S04]  /*b7c0*/  BSSY B1, `(.L_x_362) ;  /* 0x0000006000017945 */ /* 0x000fe80003800000 */
[----:B------:R0:W-:Y:S01]  /*b7d0*/  @!P3 STG.E.U8 desc[UR36][R6.64+0x49], R61 ;  /* 0x0000493d0600b986 */ /* 0x0001e2000c101124 */
[----:B------:R-:W-:Y:S05]  /*b7e0*/  @P5 BRA `(.L_x_363) ;  /* 0x00000000000c5947 */ /* 0x000fea0003800000 */
[----:B------:R-:W0:Y:S02]  /*b7f0*/  LDG.E.U8 R16, desc[UR36][R154.64+0x48] ;  /* 0x000048249a107981 */ /* 0x000e24000c1e1100 */
[----:B0-----:R-:W-:-:S05]  /*b800*/  PRMT R3, R16, 0x8880, RZ ;  /* 0x0000888010037816 */ /* 0x001fca00000000ff */
[----:B------:R-:W-:-:S07]  /*b810*/  IMAD R2, R3, R18, RZ ;  /* 0x0000001203027224 */ /* 0x000fce00078e02ff */
.L_x_363:
[----:B------:R-:W-:Y:S05]  /*b820*/  BSYNC B1 ;  /* 0x0000000000017941 */ /* 0x000fea0003800000 */
.L_x_362:
[----:B0-----:R-:W-:Y:S01]  /*b830*/  @!P5 IMAD R3, R62, R17, R2 ;  /* 0x000000113e03d224 */ /* 0x001fe200078e0202 */
[----:B------:R-:W-:Y:S04]  /*b840*/  BSSY B1, `(.L_x_364) ;  /* 0x0000006000017945 */ /* 0x000fe80003800000 */
[----:B------:R0:W-:Y:S01]  /*b850*/  @!P5 STG.E.U8 desc[UR36][R8.64+0x48], R3 ;  /* 0x000048030800d986 */ /* 0x0001e2000c101124 */
[----:B------:R-:W-:Y:S05]  /*b860*/  @P6 BRA `(.L_x_365) ;  /* 0x00000000000c6947 */ /* 0x000fea0003800000 */
[----:B------:R-:W0:Y:S02]  /*b870*/  LDG.E.U8 R16, desc[UR36][R154.64+0x49] ;  /* 0x000049249a107981 */ /* 0x000e24000c1e1100 */
[----:B0-----:R-:W-:-:S05]  /*b880*/  PRMT R3, R16, 0x8880, RZ ;  /* 0x0000888010037816 */ /* 0x001fca00000000ff */
[----:B------:R-:W-:-:S07]  /*b890*/  IMAD R2, R3, R18, RZ ;  /* 0x0000001203027224 */ /* 0x000fce00078e02ff */
.L_x_365:
[----:B------:R-:W-:Y:S05]  /*b8a0*/  BSYNC B1 ;  /* 0x0000000000017941 */ /* 0x000fea0003800000 */
.L_x_364:
[----:B------:R-:W-:Y:S01]  /*b8b0*/  @!P6 IMAD R63, R63, R17, R2 ;  /* 0x000000113f3fe224 */ /* 0x000fe200078e0202 */
[----:B------:R-:W-:Y:S04]  /*b8c0*/  BSSY B1, `(.L_x_366) ;  /* 0x0000006000017945 */ /* 0x000fe80003800000 */
[----:B------:R0:W-:Y:S01]  /*b8d0*/  @!P6 STG.E.U8 desc[UR36][R8.64+0x49], R63 ;  /* 0x0000493f0800e986 */ /* 0x0001e2000c101124 */
[----:B------:R-:W-:Y:S05]  /*b8e0*/  @P1 BRA `(.L_x_367) ;  /* 0x00000000000c1947 */ /* 0x000fea0003800000 */
[----:B------:R-:W0:Y:S02]  /*b8f0*/  LDG.E.U8 R16, desc[UR36][R14.64+0x50] ;  /* 0x000050240e107981 */ /* 0x000e24000c1e1100 */
[----:B0-----:R-:W-:-:S05]  /*b900*/  PRMT R3, R16, 0x8880, RZ ;  /* 0x0000888010037816 */ /* 0x001fca00000000ff */
[----:B------:R-:W-:-:S07]  /*b910*/  IMAD R2, R3, R18, RZ ;  /* 0x0000001203027224 */ /* 0x000fce00078e02ff */
.L_x_367:
[----:B------:R-:W-:Y:S05]  /*b920*/  BSYNC B1 ;  /* 0x0000000000017941 */ /* 0x000fea0003800000 */
.L_x_366:
        /* <DEDUP_REMOVED lines=12> */
.L_x_369:
[----:B------:R-:W-:Y:S05]  /*b9f0*/  BSYNC B1 ;  /* 0x0000000000017941 */ /* 0x000fea0003800000 */
.L_x_368:
[----:B------:R-:W-:Y:S01]  /*ba00*/  @!P4 IMAD R65, R65, R17, R2 ;  /* 0x000000114141c224 */ /* 0x000fe200078e0202 */
[----:B------:R-:W-:Y:S04]  /*ba10*/  BSSY B1, `(.L_x_370) ;  /* 0x0000006000017945 */ /* 0x000fe80003800000 */
[----:B------:R0:W-:Y:S01]  /*ba20*/  @!P4 STG.E.U8 desc[UR36][R6.64+0x51], R65 ;  /* 0x000051410600c986 */ /* 0x0001e2000c101124 */
[----:B------:R-:W-:Y:S05]  /*ba30*/  @P3 BRA `(.L_x_371) ;  /* 0x00000000000c3947 */ /* 0x000fea0003800000 */
[----:B------:R-:W0:Y:S02]  /*ba40*/  LDG.E.U8 R16, desc[UR36][R154.64+0x50] ;  /* 0x000050249a107981 */ /* 0x000e24000c1e1100 */
[----:B0-----:R-:W-:-:S05]  /*ba50*/  PRMT R3, R16, 0x8880, RZ ;  /* 0x0000888010037816 */ /* 0x001fca00000000ff */
[----:B------:R-:W-:-:S07]  /*ba60*/  IMAD R2, R3, R18, RZ ;  /* 0x0000001203027224 */ /* 0x000fce00078e02ff */
.L_x_371:
[----:B------:R-:W-:Y:S05]  /*ba70*/  BSYNC B1 ;  /* 0x0000000000017941 */ /* 0x000fea0003800000 */
.L_x_370:
[----:B0-----:R-:W-:Y:S01]  /*ba80*/  @!P3 IMAD R3, R66, R17, R2 ;  /* 0x000000114203b224 */ /* 0x001fe200078e0202 */
[----:B------:R-:W-:Y:S04]  /*ba90*/  BSSY B1, `(.L_x_372) ;  /* 0x0000006000017945 */ /* 0x000fe80003800000 */
[----:B------:R0:W-:Y:S01]  /*baa0*/  @!P3 STG.E.U8 desc[UR36][R8.64+0x50], R3 ;  /* 0x000050030800b986 */ /* 0x0001e2000c101124 */
[----:B------:R-:W-:Y:S05]  /*bab0*/  @P5 BRA `(.L_x_373) ;  /* 0x00000000000c5947 */ /* 0x000fea0003800000 */
[----:B------:R-:W0:Y:S02]  /*bac0*/  LDG.E.U8 R16, desc[UR36][R154.64+0x51] ;  /* 0x000051249a107981 */ /* 0x000e24000c1e1100 */
[----:B0-----:R-:W-:-:S05]  /*bad0*/  PRMT R3, R16, 0x8880, RZ ;  /* 0x0000888010037816 */ /* 0x001fca00000000ff */
[----:B------:R-:W-:-:S07]  /*bae0*/  IMAD R2, R3, R18, RZ ;  /* 0x0000001203027224 */ /* 0x000fce00078e02ff */
.L_x_373:
[----:B------:R-:W-:Y:S05]  /*baf0*/  BSYNC B1 ;  /* 0x0000000000017941 */ /* 0x000fea0003800000 */
.L_x_372:
[----:B------:R-:W-:Y:S01]  /*bb00*/  @!P5 IMAD R67, R67, R17, R2 ;  /* 0x000000114343d224 */ /* 0x000fe200078e0202 */
[----:B------:R-:W-:Y:S04]  /*bb10*/  BSSY B1, `(.L_x_374) ;  /* 0x0000006000017945 */ /* 0x000fe80003800000 */
[----:B------:R0:W-:Y:S01]  /*bb20*/  @!P5 STG.E.U8 desc[UR36][R8.64+0x51], R67 ;  /* 0x000051430800d986 */ /* 0x0001e2000c101124 */
[----:B------:R-:W-:Y:S05]  /*bb30*/  @P6 BRA `(.L_x_375) ;  /* 0x00000000000c6947 */ /* 0x000fea0003800000 */
[----:B------:R-:W0:Y:S02]  /*bb40*/  LDG.E.U8 R16, desc[UR36][R14.64+0x58] ;  /* 0x000058240e107981 */ /* 0x000e24000c1e1100 */
[----:B0-----:R-:W-:-:S05]  /*bb50*/  PRMT R3, R16, 0x8880, RZ ;  /* 0x0000888010037816 */ /* 0x001fca00000000ff */
[----:B------:R-:W-:-:S07]  /*bb60*/  IMAD R2, R3, R18, RZ ;  /* 0x0000001203027224 */ /* 0x000fce00078e02ff */
.L_x_375:
[----:B------:R-:W-:Y:S05]  /*bb70*/  BSYNC B1 ;  /* 0x0000000000017941 */ /* 0x000fea0003800000 */
.L_x_374:
[----:B0-----:R-:W-:Y:S01]  /*bb80*/  @!P6 IMAD R3, R68, R17, R2 ;  /* 0x000000114403e224 */ /* 0x001fe200078e0202 */
[----:B------:R-:W-:Y:S04]  /*bb90*/  BSSY B1, `(.L_x_376) ;  /* 0x0000006000017945 */ /* 0x000fe80003800000 */
[----:B------:R0:W-:Y:S01]  /*bba0*/  @!P6 STG.E.U8 desc[UR36][R6.64+0x58], R3 ;  /* 0x000058030600e986 */ /* 0x0001e2000c101124 */
[----:B------:R-:W-:Y:S05]  /*bbb0*/  @P1 BRA `(.L_x_377) ;  /* 0x00000000000c1947 */ /* 0x000fea0003800000 */
[----:B------:R-:W0:Y:S02]  /*bbc0*/  LDG.E.U8 R16, desc[UR36][R14.64+0x59] ;  /* 0x000059240e107981 */ /* 0x000e24000c1e1100 */
[----:B0-----:R-:W-:-:S05]  /*bbd0*/  PRMT R3, R16, 0x8880, RZ ;  /* 0x0000888010037816 */ /* 0x001fca00000000ff */
[----:B------:R-:W-:-:S07]  /*bbe0*/  IMAD R2, R3, R18, RZ ;  /* 0x0000001203027224 */ /* 0x000fce00078e02ff */
.L_x_377:
[----:B------:R-:W-:Y:S05]  /*bbf0*/  BSYNC B1 ;  /* 0x0000000000017941 */ /* 0x000fea0003800000 */
.L_x_376:
        /* <DEDUP_REMOVED lines=12> */
.L_x_379:
[----:B------:R-:W-:Y:S05]  /*bcc0*/  BSYNC B1 ;  /* 0x0000000000017941 */ /* 0x000fea0003800000 */
.L_x_378:
[----:B0-----:R-:W-:Y:S01]  /*bcd0*/  @!P4 IMAD R3, R70, R17, R2 ;  /* 0x000000114603c224 */ /* 0x001fe200078e0202 */
[----:B------:R-:W-:Y:S04]  /*bce0*/  BSSY B1, `(.L_x_380) ;  /* 0x0000006000017945 */ /* 0x000fe80003800000 */
[----:B------:R0:W-:Y:S01]  /*bcf0*/  @!P4 STG.E.U8 desc[UR36][R8.64+0x58], R3 ;  /* 0x000058030800c986 */ /* 0x0001e2000c101124 */
[----:B------:R-:W-:Y:S05]  /*bd00*/  @P3 BRA `(.L_x_381) ;  /* 0x00000000000c3947 */ /* 0x000fea0003800000 */
[----:B------:R-:W0:Y:S02]  /*bd10*/  LDG.E.U8 R16, desc[UR36][R154.64+0x59] ;  /* 0x000059249a107981 */ /* 0x000e24000c1e1100 */
[----:B0-----:R-:W-:-:S05]  /*bd20*/  PRMT R3, R16, 0x8880, RZ ;  /* 0x0000888010037816 */ /* 0x001fca00000000ff */
[----:B------:R-:W-:-:S07]  /*bd30*/  IMAD R2, R3, R18, RZ ;  /* 0x0000001203027224 */ /* 0x000fce00078e02ff */
.L_x_381:
[----:B------:R-:W-:Y:S05]  /*bd40*/  BSYNC B1 ;  /* 0x0000000000017941 */ /* 0x000fea0003800000 */
.L_x_380:
[----:B------:R-:W-:Y:S01]  /*bd50*/  @!P3 IMAD R71, R71, R17, R2 ;  /* 0x000000114747b224 */ /* 0x000fe200078e0202 */
[----:B------:R-:W-:Y:S04]  /*bd60*/  BSSY B1, `(.L_x_382) ;  /* 0x0000006000017945 */ /* 0x000fe80003800000 */
[----:B------:R0:W-:Y:S01]  /*bd70*/  @!P3 STG.E.U8 desc[UR36][R8.64+0x59], R71 ;  /* 0x000059470800b986 */ /* 0x0001e2000c101124 */
[----:B------:R-:W-:Y:S05]  /*bd80*/  @P5 BRA `(.L_x_383) ;  /* 0x00000000000c5947 */ /* 0x000fea0003800000 */
[----:B------:R-:W0:Y:S02]  /*bd90*/  LDG.E.U8 R16, desc[UR36][R14.64+0x60] ;  /* 0x000060240e107981 */ /* 0x000e24000c1e1100 */
[----:B0-----:R-:W-:-:S05]  /*bda0*/  PRMT R3, R16, 0x8880, RZ ;  /* 0x0000888010037816 */ /* 0x001fca00000000ff */
[----:B------:R-:W-:-:S07]  /*bdb0*/  IMAD R2, R3, R18, RZ ;  /* 0x0000001203027224 */ /* 0x000fce00078e02ff */
.L_x_383:
[----:B------:R-:W-:Y:S05]  /*bdc0*/  BSYNC B1 ;  /* 0x0000000000017941 */ /* 0x000fea0003800000 */
.L_x_382:
[----:B0-----:R-:W-:Y:S01]  /*bdd0*/  @!P5 IMAD R3, R72, R17, R2 ;  /* 0x000000114803d224 */ /* 0x001fe200078e0202 */
[----:B------:R-:W-:Y:S04]  /*bde0*/  BSSY B1, `(.L_x_384) ;  /* 0x0000006000017945 */ /* 0x000fe80003800000 */
[----:B------:R0:W-:Y:S01]  /*bdf0*/  @!P5 STG.E.U8 desc[UR36][R6.64+0x60], R3 ;  /* 0x000060030600d986 */ /* 0x0001e2000c101124 */
[----:B------:R-:W-:Y:S05]  /*be00*/  @P6 BRA `(.L_x_385) ;  /* 0x00000000000c6947 */ /* 0x000fea0003800000 */
[----:B------:R-:W0:Y:S02]  /*be10*/  LDG.E.U8 R16, desc[UR36][R14.64+0x61] ;  /* 0x000061240e107981 */ /* 0x000e24000c1e1100 */
[----:B0-----:R-:W-:-:S05]  /*be20*/  PRMT R3, R16, 0x8880, RZ ;  /* 0x0000888010037816 */ /* 0x001fca00000000ff */
[----:B------:R-:W-:-:S07]  /*be30*/  IMAD R2, R3, R18, RZ ;  /* 0x0000001203027224 */ /* 0x000fce00078e02ff */
.L_x_385:
[----:B------:R-:W-:Y:S05]  /*be40*/  BSYNC B1 ;  /* 0x0000000000017941 */ /* 0x000fea0003800000 */
.L_x_384:
[----:B------:R-:W-:Y:S01]  /*be50*/  @!P6 IMAD R73, R73, R17, R2 ;  /* 0x000000114949e224 */ /* 0x000fe200078e0202 */
[----:B------:R-:W-:Y:S04]  /*be60*/  BSSY B1, `(.L_x_386) ;  /* 0x0000006000017945 */ /* 0x000fe80003800000 */
[----:B------:R0:W-:Y:S01]  /*be70*/  @!P6 STG.E.U8 desc[UR36][R6.64+0x61], R73 ;  /* 0x000061490600e986 */ /* 0x0001e2000c101124 */
[----:B------:R-:W-:Y:S05]  /*be80*/  @P1 BRA `(.L_x_387) ;  /* 0x00000000000c1947 */ /* 0x000fea0003800000 */
[----:B------:R-:W0:Y:S02]  /*be90*/  LDG.E.U8 R16, desc[UR36][R154.64+0x60] ;  /* 0x000060249a107981 */ /* 0x000e24000c1e1100 */
[----:B0-----:R-:W-:-:S05]  /*bea0*/  PRMT R3, R16, 0x8880, RZ ;  /* 0x0000888010037816 */ /* 0x001fca00000000ff */
[----:B------:R-:W-:-:S07]  /*beb0*/  IMAD R2, R3, R18, RZ ;  /* 0x0000001203027224 */ /* 0x000fce00078e02ff */
.L_x_387:
[----:B------:R-:W-:Y:S05]  /*bec0*/  BSYNC B1 ;  /* 0x0000000000017941 */ /* 0x000fea0003800000 */
.L_x_386:
        /* <DEDUP_REMOVED lines=12> */
.L_x_389:
[----:B------:R-:W-:Y:S05]  /*bf90*/  BSYNC B1 ;  /* 0x0000000000017941 */ /* 0x000fea0003800000 */
.L_x_388:
[----:B------:R-:W-:Y:S01]  /*bfa0*/  @!P4 IMAD R75, R75, R17, R2 ;  /* 0x000000114b4bc224 */ /* 0x000fe200078e0202 */
[----:B------:R-:W-:Y:S04]  /*bfb0*/  BSSY B1, `(.L_x_390) ;  /* 0x0000006000017945 */ /* 0x000fe80003800000 */
[----:B------:R0:W-:Y:S01]  /*bfc0*/  @!P4 STG.E.U8 desc[UR36][R8.64+0x61], R75 ;  /* 0x0000614b0800c986 */ /* 0x0001e2000c101124 */
[----:B------:R-:W-:Y:S05]  /*bfd0*/  @P3 BRA `(.L_x_391) ;  /* 0x00000000000c3947 */ /* 0x000fea0003800000 */
[----:B------:R-:W0:Y:S02]  /*bfe0*/  LDG.E.U8 R16, desc[UR36][R14.64+0x68] ;  /* 0x000068240e107981 */ /* 0x000e24000c1e1100 */
[----:B0-----:R-:W-:-:S05]  /*bff0*/  PRMT R3, R16, 0x8880, RZ ;  /* 0x0000888010037816 */ /* 0x001fca00000000ff */
[----:B------:R-:W-:-:S07]  /*c000*/  IMAD R2, R3, R18, RZ ;  /* 0x0000001203027224 */ /* 0x000fce00078e02ff */
.L_x_391:
[----:B------:R-:W-:Y:S05]  /*c010*/  BSYNC B1 ;  /* 0x0000000000017941 */ /* 0x000fea0003800000 */
.L_x_390:
[----:B0-----:R-:W-:Y:S01]  /*c020*/  @!P3 IMAD R3, R76, R17, R2 ;  /* 0x000000114c03b224 */ /* 0x001fe200078e0202 */
[----:B------:R-:W-:Y:S04]  /*c030*/  BSSY B1, `(.L_x_392) ;  /* 0x0000006000017945 */ /* 0x000fe80003800000 */
[----:B------:R0:W-:Y:S01]  /*c040*/  @!P3 STG.E.U8 desc[UR36][R6.64+0x68], R3 ;  /* 0x000068030600b986 */ /* 0x0001e2000c101124 */
[----:B------:R-:W-:Y:S05]  /*c050*/  @P5 BRA `(.L_x_393) ;  /* 0x00000000000c5947 */ /* 0x000fea0003800000 */
[----:B------:R-:W0:Y:S02]  /*c060*/  LDG.E.U8 R16, desc[UR36][R14.64+0x69] ;  /* 0x000069240e107981 */ /* 0x000e24000c1e1100 */
[----:B0-----:R-:W-:-:S05]  /*c070*/  PRMT R3, R16, 0x8880, RZ ;  /* 0x0000888010037816 */ /* 0x001fca00000000ff */
[----:B------:R-:W-:-:S07]  /*c080*/  IMAD R2, R3, R18, RZ ;  /* 0x0000001203027224 */ /* 0x000fce00078e02ff */
.L_x_393:
[----:B------:R-:W-:Y:S05]  /*c090*/  BSYNC B1 ;  /* 0x0000000000017941 */ /* 0x000fea0003800000 */
.L_x_392:
[----:B------:R-:W-:Y:S01]  /*c0a0*/  @!P5 IMAD R77, R77, R17, R2 ;  /* 0x000000114d4dd224 */ /* 0x000fe200078e0202 */
[----:B------:R-:W-:Y:S04]  /*c0b0*/  BSSY B1, `(.L_x_394) ;  /* 0x0000006000017945 */ /* 0x000fe80003800000 */
[----:B------:R0:W-:Y:S01]  /*c0c0*/  @!P5 STG.E.U8 desc[UR36][R6.64+0x69], R77 ;  /* 0x0000694d0600d986 */ /* 0x0001e2000c101124 */
[----:B------:R-:W-:Y:S05]  /*c0d0*/  @P6 BRA `(.L_x_395) ;  /* 0x00000000000c6947 */ /* 0x000fea0003800000 */
[----:B------:R-:W0:Y:S02]  /*c0e0*/  LDG.E.U8 R16, desc[UR36][R154.64+0x68] ;  /* 0x000068249a107981 */ /* 0x000e24000c1e1100 */
[----:B0-----:R-:W-:-:S05]  /*c0f0*/  PRMT R3, R16, 0x8880, RZ ;  /* 0x0000888010037816 */ /* 0x001fca00000000ff */
[----:B------:R-:W-:-:S07]  /*c100*/  IMAD R2, R3, R18, RZ ;  /* 0x0000001203027224 */ /* 0x000fce00078e02ff */
.L_x_395:
[----:B------:R-:W-:Y:S05]  /*c110*/  BSYNC B1 ;  /* 0x0000000000017941 */ /* 0x000fea0003800000 */
.L_x_394:
[----:B0-----:R-:W-:Y:S01]  /*c120*/  @!P6 IMAD R3, R78, R17, R2 ;  /* 0x000000114e03e224 */ /* 0x001fe200078e0202 */
[----:B------:R-:W-:Y:S04]  /*c130*/  BSSY B1, `(.L_x_396) ;  /* 0x0000006000017945 */ /* 0x000fe80003800000 */
[----:B------:R0:W-:Y:S01]  /*c140*/  @!P6 STG.E.U8 desc[UR36][R8.64+0x68], R3 ;  /* 0x000068030800e986 */ /* 0x0001e2000c101124 */
[----:B------:R-:W-:Y:S05]  /*c150*/  @P1 BRA `(.L_x_397) ;  /* 0x00000000000c1947 */ /* 0x000fea0003800000 */
[----:B------:R-:W0:Y:S02]  /*c160*/  LDG.E.U8 R16, desc[UR36][R154.64+0x69] ;  /* 0x000069249a107981 */ /* 0x000e24000c1e1100 */
[----:B0-----:R-:W-:-:S05]  /*c170*/  PRMT R3, R16, 0x8880, RZ ;  /* 0x0000888010037816 */ /* 0x001fca00000000ff */
[----:B------:R-:W-:-:S07]  /*c180*/  IMAD R2, R3, R18, RZ ;  /* 0x0000001203027224 */ /* 0x000fce00078e02ff */
.L_x_397:
[----:B------:R-:W-:Y:S05]  /*c190*/  BSYNC B1 ;  /* 0x0000000000017941 */ /* 0x000fea0003800000 */
.L_x_396:
        /* <DEDUP_REMOVED lines=12> */
.L_x_399:
[----:B------:R-:W-:Y:S05]  /*c260*/  BSYNC B1 ;  /* 0x0000000000017941 */ /* 0x000fea0003800000 */
.L_x_398:
[----:B0-----:R-:W-:Y:S01]  /*c270*/  @!P4 IMAD R3, R80, R17, R2 ;  /* 0x000000115003c224 */ /* 0x001fe200078e0202 */
[----:B------:R-:W-:Y:S04]  /*c280*/  BSSY B1, `(.L_x_400) ;  /* 0x0000006000017945 */ /* 0x000fe80003800000 */
[----:B------:R0:W-:Y:S01]  /*c290*/  @!P4 STG.E.U8 desc[UR36][R6.64+0x70], R3 ;  /* 0x000070030600c986 */ /* 0x0001e2000c101124 */
[----:B------:R-:W-:Y:S05]  /*c2a0*/  @P3 BRA `(.L_x_401) ;  /* 0x00000000000c3947 */ /* 0x000fea0003800000 */
[----:B------:R-:W0:Y:S02]  /*c2b0*/  LDG.E.U8 R16, desc[UR36][R14.64+0x71] ;  /* 0x000071240e107981 */ /* 0x000e24000c1e1100 */
[----:B0-----:R-:W-:-:S05]  /*c2c0*/  PRMT R3, R16, 0x8880, RZ ;  /* 0x0000888010037816 */ /* 0x001fca00000000ff */
[----:B------:R-:W-:-:S07]  /*c2d0*/  IMAD R2, R3, R18, RZ ;  /* 0x0000001203027224 */ /* 0x000fce00078e02ff */
.L_x_401:
[----:B------:R-:W-:Y:S05]  /*c2e0*/  BSYNC B1 ;  /* 0x0000000000017941 */ /* 0x000fea0003800000 */
.L_x_400:
[----:B------:R-:W-:Y:S01]  /*c2f0*/  @!P3 IMAD R81, R81, R17, R2 ;  /* 0x000000115151b224 */ /* 0x000fe200078e0202 */
[----:B------:R-:W-:Y:S04]  /*c300*/  BSSY B1, `(.L_x_402) ;  /* 0x0000006000017945 */ /* 0x000fe80003800000 */
[----:B------:R0:W-:Y:S01]  /*c310*/  @!P3 STG.E.U8 desc[UR36][R6.64+0x71], R81 ;  /* 0x000071510600b986 */ /* 0x0001e2000c101124 */
[----:B------:R-:W-:Y:S05]  /*c320*/  @P5 BRA `(.L_x_403) ;  /* 0x00000000000c5947 */ /* 0x000fea0003800000 */
[----:B------:R-:W0:Y:S02]  /*c330*/  LDG.E.U8 R16, desc[UR36][R154.64+0x70] ;  /* 0x000070249a107981 */ /* 0x000e24000c1e1100 */
[----:B0-----:R-:W-:-:S05]  /*c340*/  PRMT R3, R16, 0x8880, RZ ;  /* 0x0000888010037816 */ /* 0x001fca00000000ff */
[----:B------:R-:W-:-:S07]  /*c350*/  IMAD R2, R3, R18, RZ ;  /* 0x0000001203027224 */ /* 0x000fce00078e02ff */
.L_x_403:
[----:B------:R-:W-:Y:S05]  /*c360*/  BSYNC B1 ;  /* 0x0000000000017941 */ /* 0x000fea0003800000 */
.L_x_402:
[----:B0-----:R-:W-:Y:S01]  /*c370*/  @!P5 IMAD R3, R82, R17, R2 ;  /* 0x000000115203d224 */ /* 0x001fe200078e0202 */
[----:B------:R-:W-:Y:S04]  /*c380*/  BSSY B1, `(.L_x_404) ;  /* 0x0000006000017945 */ /* 0x000fe80003800000 */
[----:B------:R0:W-:Y:S01]  /*c390*/  @!P5 STG.E.U8 desc[UR36][R8.64+0x70], R3 ;  /* 0x000070030800d986 */ /* 0x0001e2000c101124 */
[----:B------:R-:W-:Y:S05]  /*c3a0*/  @P6 BRA `(.L_x_405) ;  /* 0x00000000000c6947 */ /* 0x000fea0003800000 */
[----:B------:R-:W0:Y:S02]  /*c3b0*/  LDG.E.U8 R16, desc[UR36][R154.64+0x71] ;  /* 0x000071249a107981 */ /* 0x000e24000c1e1100 */
[----:B0-----:R-:W-:-:S05]  /*c3c0*/  PRMT R3, R16, 0x8880, RZ ;  /* 0x0000888010037816 */ /* 0x001fca00000000ff */
[----:B------:R-:W-:-:S07]  /*c3d0*/  IMAD R2, R3, R18, RZ ;  /* 0x0000001203027224 */ /* 0x000fce00078e02ff */
.L_x_405:
[----:B------:R-:W-:Y:S05]  /*c3e0*/  BSYNC B1 ;  /* 0x0000000000017941 */ /* 0x000fea0003800000 */
.L_x_404:
[----:B------:R-:W-:Y:S01]  /*c3f0*/  @!P6 IMAD R83, R83, R17, R2 ;  /* 0x000000115353e224 */ /* 0x000fe200078e0202 */
[----:B------:R-:W-:Y:S04]  /*c400*/  BSSY B1, `(.L_x_406) ;  /* 0x0000006000017945 */ /* 0x000fe80003800000 */
[----:B------:R0:W-:Y:S01]  /*c410*/  @!P6 STG.E.U8 desc[UR36][R8.64+0x71], R83 ;  /* 0x000071530800e986 */ /* 0x0001e2000c101124 */
[----:B------:R-:W-:Y:S05]  /*c420*/  @P1 BRA `(.L_x_407) ;  /* 0x00000000000c1947 */ /* 0x000fea0003800000 */
[----:B------:R-:W0:Y:S02]  /*c430*/  LDG.E.U8 R16, desc[UR36][R14.64+0x78] ;  /* 0x000078240e107981 */ /* 0x000e24000c1e1100 */
[----:B0-----:R-:W-:-:S05]  /*c440*/  PRMT R3, R16, 0x8880, RZ ;  /* 0x0000888010037816 */ /* 0x001fca00000000ff */
[----:B------:R-:W-:-:S07]  /*c450*/  IMAD R2, R3, R18, RZ ;  /* 0x0000001203027224 */ /* 0x000fce00078e02ff */
.L_x_407:
[----:B------:R-:W-:Y:S05]  /*c460*/  BSYNC B1 ;  /* 0x0000000000017941 */ /* 0x000fea0003800000 */
.L_x_406:
        /* <DEDUP_REMOVED lines=12> */
.L_x_409:
[----:B------:R-:W-:Y:S05]  /*c530*/  BSYNC B1 ;  /* 0x0000000000017941 */ /* 0x000fea0003800000 */
.L_x_408:
[----:B------:R-:W-:Y:S01]  /*c540*/  @!P4 IMAD R85, R85, R17, R2 ;  /* 0x000000115555c224 */ /* 0x000fe200078e0202 */
[----:B------:R-:W-:Y:S04]  /*c550*/  BSSY B1, `(.L_x_410) ;  /* 0x0000006000017945 */ /* 0x000fe80003800000 */
[----:B------:R0:W-:Y:S01]  /*c560*/  @!P4 STG.E.U8 desc[UR36][R6.64+0x79], R85 ;  /* 0x000079550600c986 */ /* 0x0001e2000c101124 */
[----:B------:R-:W-:Y:S05]  /*c570*/  @P3 BRA `(.L_x_411) ;  /* 0x00000000000c3947 */ /* 0x000fea0003800000 */
[----:B------:R-:W0:Y:S02]  /*c580*/  LDG.E.U8 R16, desc[UR36][R154.64+0x78] ;  /* 0x000078249a107981 */ /* 0x000e24000c1e1100 */
[----:B0-----:R-:W-:-:S05]  /*c590*/  PRMT R3, R16, 0x8880, RZ ;  /* 0x0000888010037816 */ /* 0x001fca00000000ff */
[----:B------:R-:W-:-:S07]  /*c5a0*/  IMAD R2, R3, R18, RZ ;  /* 0x0000001203027224 */ /* 0x000fce00078e02ff */
.L_x_411:
[----:B------:R-:W-:Y:S05]  /*c5b0*/  BSYNC B1 ;  /* 0x0000000000017941 */ /* 0x000fea0003800000 */
.L_x_410:
[----:B0-----:R-:W-:Y:S01]  /*c5c0*/  @!P3 IMAD R3, R86, R17, R2 ;  /* 0x000000115603b224 */ /* 0x001fe200078e0202 */
[----:B------:R-:W-:Y:S04]  /*c5d0*/  BSSY B1, `(.L_x_412) ;  /* 0x0000006000017945 */ /* 0x000fe80003800000 */
[----:B------:R0:W-:Y:S01]  /*c5e0*/  @!P3 STG.E.U8 desc[UR36][R8.64+0x78], R3 ;  /* 0x000078030800b986 */ /* 0x0001e2000c101124 */
[----:B------:R-:W-:Y:S05]  /*c5f0*/  @P5 BRA `(.L_x_413) ;  /* 0x00000000000c5947 */ /* 0x000fea0003800000 */
[----:B------:R-:W0:Y:S02]  /*c600*/  LDG.E.U8 R16, desc[UR36][R154.64+0x79] ;  /* 0x000079249a107981 */ /* 0x000e24000c1e1100 */
[----:B0-----:R-:W-:-:S05]  /*c610*/  PRMT R3, R16, 0x8880, RZ ;  /* 0x0000888010037816 */ /* 0x001fca00000000ff */
[----:B------:R-:W-:-:S07]  /*c620*/  IMAD R2, R3, R18, RZ ;  /* 0x0000001203027224 */ /* 0x000fce00078e02ff */
.L_x_413:
[----:B------:R-:W-:Y:S05]  /*c630*/  BSYNC B1 ;  /* 0x0000000000017941 */ /* 0x000fea0003800000 */
.L_x_412:
[----:B------:R-:W-:Y:S01]  /*c640*/  @!P5 IMAD R87, R87, R17, R2 ;  /* 0x000000115757d224 */ /* 0x000fe200078e0202 */
[----:B------:R-:W-:Y:S04]  /*c650*/  BSSY B1, `(.L_x_414) ;  /* 0x0000006000017945 */ /* 0x000fe80003800000 */
[----:B------:R0:W-:Y:S01]  /*c660*/  @!P5 STG.E.U8 desc[UR36][R8.64+0x79], R87 ;  /* 0x000079570800d986 */ /* 0x0001e2000c101124 */
[----:B------:R-:W-:Y:S05]  /*c670*/  @P6 BRA `(.L_x_415) ;  /* 0x00000000000c6947 */ /* 0x000fea0003800000 */
[----:B------:R-:W0:Y:S02]  /*c680*/  LDG.E.U8 R16, desc[UR36][R14.64+0x80] ;  /* 0x000080240e107981 */ /* 0x000e24000c1e1100 */
[----:B0-----:R-:W-:-:S05]  /*c690*/  PRMT R3, R16, 0x8880, RZ ;  /* 0x0000888010037816 */ /* 0x001fca00000000ff */
[----:B------:R-:W-:-:S07]  /*c6a0*/  IMAD R2, R3, R18, RZ ;  /* 0x0000001203027224 */ /* 0x000fce00078e02ff */
.L_x_415:
[----:B------:R-:W-:Y:S05]  /*c6b0*/  BSYNC B1 ;  /* 0x0000000000017941 */ /* 0x000fea0003800000 */
.L_x_414:
[----:B0-----:R-:W-:Y:S01]  /*c6c0*/  @!P6 IMAD R3, R88, R17, R2 ;  /* 0x000000115803e224 */ /* 0x001fe200078e0202 */
[----:B------:R-:W-:Y:S04]  /*c6d0*/  BSSY B1, `(.L_x_416) ;  /* 0x0000006000017945 */ /* 0x000fe80003800000 */
[----:B------:R0:W-:Y:S01]  /*c6e0*/  @!P6 STG.E.U8 desc[UR36][R6.64+0x80], R3 ;  /* 0x000080030600e986 */ /* 0x0001e2000c101124 */
[----:B------:R-:W-:Y:S05]  /*c6f0*/  @P1 BRA `(.L_x_417) ;  /* 0x00000000000c1947 */ /* 0x000fea0003800000 */
[----:B------:R-:W0:Y:S02]  /*c700*/  LDG.E.U8 R16, desc[UR36][R14.64+0x81] ;  /* 0x000081240e107981 */ /* 0x000e24000c1e1100 */
[----:B0-----:R-:W-:-:S05]  /*c710*/  PRMT R3, R16, 0x8880, RZ ;  /* 0x0000888010037816 */ /* 0x001fca00000000ff */
[----:B------:R-:W-:-:S07]  /*c720*/  IMAD R2, R3, R18, RZ ;  /* 0x0000001203027224 */ /* 0x000fce00078e02ff */
.L_x_417:
[----:B------:R-:W-:Y:S05]  /*c730*/  BSYNC B1 ;  /* 0x0000000000017941 */ /* 0x000fea0003800000 */
.L_x_416:
        /* <DEDUP_REMOVED lines=12> */
.L_x_419:
[----:B------:R-:W-:Y:S05]  /*c800*/  BSYNC B1 ;  /* 0x0000000000017941 */ /* 0x000fea0003800000 */
.L_x_418:
[----:B0-----:R-:W-:Y:S01]  /*c810*/  @!P4 IMAD R3, R90, R17, R2 ;  /* 0x000000115a03c224 */ /* 0x001fe200078e0202 */
[----:B------:R-:W-:Y:S04]  /*c820*/  BSSY B1, `(.L_x_420) ;  /* 0x0000006000017945 */ /* 0x000fe80003800000 */
[----:B------:R0:W-:Y:S01]  /*c830*/  @!P4 STG.E.U8 desc[UR36][R8.64+0x80], R3 ;  /* 0x000080030800c986 */ /* 0x0001e2000c101124 */
[----:B------:R-:W-:Y:S05]  /*c840*/  @P3 BRA `(.L_x_421) ;  /* 0x00000000000c3947 */ /* 0x000fea0003800000 */
[----:B------:R-:W0:Y:S02]  /*c850*/  LDG.E.U8 R16, desc[UR36][R154.64+0x81] ;  /* 0x000081249a107981 */ /* 0x000e24000c1e1100 */
[----:B0-----:R-:W-:-:S05]  /*c860*/  PRMT R3, R16, 0x8880, RZ ;  /* 0x0000888010037816 */ /* 0x001fca00000000ff */
[----:B------:R-:W-:-:S07]  /*c870*/  IMAD R2, R3, R18, RZ ;  /* 0x0000001203027224 */ /* 0x000fce00078e02ff */
.L_x_421:
[----:B------:R-:W-:Y:S05]  /*c880*/  BSYNC B1 ;  /* 0x0000000000017941 */ /* 0x000fea0003800000 */
.L_x_420:
[----:B------:R-:W-:Y:S01]  /*c890*/  @!P3 IMAD R91, R91, R17, R2 ;  /* 0x000000115b5bb224 */ /* 0x000fe200078e0202 */
[----:B------:R-:W-:Y:S04]  /*c8a0*/  BSSY B1, `(.L_x_422) ;  /* 0x0000006000017945 */ /* 0x000fe80003800000 */
[----:B------:R0:W-:Y:S01]  /*c8b0*/  @!P3 STG.E.U8 desc[UR36][R8.64+0x81], R91 ;  /* 0x0000815b0800b986 */ /* 0x0001e2000c101124 */
[----:B------:R-:W-:Y:S05]  /*c8c0*/  @P5 BRA `(.L_x_423) ;  /* 0x00000000000c5947 */ /* 0x000fea0003800000 */
[----:B------:R-:W0:Y:S02]  /*c8d0*/  LDG.E.U8 R16, desc[UR36][R14.64+0x88] ;  /* 0x000088240e107981 */ /* 0x000e24000c1e1100 */
[----:B0-----:R-:W-:-:S05]  /*c8e0*/  PRMT R3, R16, 0x8880, RZ ;  /* 0x0000888010037816 */ /* 0x001fca00000000ff */
[----:B------:R-:W-:-:S07]  /*c8f0*/  IMAD R2, R3, R18, RZ ;  /* 0x0000001203027224 */ /* 0x000fce00078e02ff */
.L_x_423:
[----:B------:R-:W-:Y:S05]  /*c900*/  BSYNC B1 ;  /* 0x0000000000017941 */ /* 0x000fea0003800000 */
.L_x_422:
[----:B0-----:R-:W-:Y:S01]  /*c910*/  @!P5 IMAD R3, R92, R17, R2 ;  /* 0x000000115c03d224 */ /* 0x001fe200078e0202 */
[----:B------:R-:W-:Y:S04]  /*c920*/  BSSY B1, `(.L_x_424) ;  /* 0x0000006000017945 */ /* 0x000fe80003800000 */
[----:B------:R0:W-:Y:S01]  /*c930*/  @!P5 STG.E.U8 desc[UR36][R6.64+0x88], R3 ;  /* 0x000088030600d986 */ /* 0x0001e2000c101124 */
[----:B------:R-:W-:Y:S05]  /*c940*/  @P6 BRA `(.L_x_425) ;  /* 0x00000000000c6947 */ /* 0x000fea0003800000 */
[----:B------:R-:W0:Y:S02]  /*c950*/  LDG.E.U8 R16, desc[UR36][R14.64+0x89] ;  /* 0x000089240e107981 */ /* 0x000e24000c1e1100 */
[----:B0-----:R-:W-:-:S05]  /*c960*/  PRMT R3, R16, 0x8880, RZ ;  /* 0x0000888010037816 */ /* 0x001fca00000000ff */
[----:B------:R-:W-:-:S07]  /*c970*/  IMAD R2, R3, R18, RZ ;  /* 0x0000001203027224 */ /* 0x000fce00078e02ff */
.L_x_425:
[----:B------:R-:W-:Y:S05]  /*c980*/  BSYNC B1 ;  /* 0x0000000000017941 */ /* 0x000fea0003800000 */
.L_x_424:
[----:B------:R-:W-:Y:S01]  /*c990*/  @!P6 IMAD R93, R93, R17, R2 ;  /* 0x000000115d5de224 */ /* 0x000fe200078e0202 */
[----:B------:R-:W-:Y:S04]  /*c9a0*/  BSSY B1, `(.L_x_426) ;  /* 0x0000006000017945 */ /* 0x000fe80003800000 */
[----:B------:R0:W-:Y:S01]  /*c9b0*/  @!P6 STG.E.U8 desc[UR36][R6.64+0x89], R93 ;  /* 0x0000895d0600e986 */ /* 0x0001e2000c101124 */
[----:B------:R-:W-:Y:S05]  /*c9c0*/  @P1 BRA `(.L_x_427) ;  /* 0x00000000000c1947 */ /* 0x000fea0003800000 */
[----:B------:R-:W0:Y:S02]  /*c9d0*/  LDG.E.U8 R16, desc[UR36][R154.64+0x88] ;  /* 0x000088249a107981 */ /* 0x000e24000c1e1100 */
[----:B0-----:R-:W-:-:S05]  /*c9e0*/  PRMT R3, R16, 0x8880, RZ ;  /* 0x0000888010037816 */ /* 0x001fca00000000ff */
[----:B------:R-:W-:-:S07]  /*c9f0*/  IMAD R2, R3, R18, RZ ;  /* 0x0000001203027224 */ /* 0x000fce00078e02ff */
.L_x_427:
[----:B------:R-:W-:Y:S05]  /*ca00*/  BSYNC B1 ;  /* 0x0000000000017941 */ /* 0x000fea0003800000 */
.L_x_426:
        /* <DEDUP_REMOVED lines=12> */
.L_x_429:
[----:B------:R-:W-:Y:S05]  /*cad0*/  BSYNC B1 ;  /* 0x0000000000017941 */ /* 0x000fea0003800000 */
.L_x_428:
[----:B------:R-:W-:Y:S01]  /*cae0*/  @!P4 IMAD R95, R95, R17, R2 ;  /* 0x000000115f5fc224 */ /* 0x000fe200078e0202 */
[----:B------:R-:W-:Y:S04]  /*caf0*/  BSSY B1, `(.L_x_430) ;  /* 0x0000006000017945 */ /* 0x000fe80003800000 */
[----:B------:R0:W-:Y:S01]  /*cb00*/  @!P4 STG.E.U8 desc[UR36][R8.64+0x89], R95 ;  /* 0x0000895f0800c986 */ /* 0x0001e2000c101124 */
[----:B------:R-:W-:Y:S05]  /*cb10*/  @P3 BRA `(.L_x_431) ;  /* 0x00000000000c3947 */ /* 0x000fea0003800000 */
[----:B------:R-:W0:Y:S02]  /*cb20*/  LDG.E.U8 R16, desc[UR36][R14.64+0x90] ;  /* 0x000090240e107981 */ /* 0x000e24000c1e1100 */
[----:B0-----:R-:W-:-:S05]  /*cb30*/  PRMT R3, R16, 0x8880, RZ ;  /* 0x0000888010037816 */ /* 0x001fca00000000ff */
[----:B------:R-:W-:-:S07]  /*cb40*/  IMAD R2, R3, R18, RZ ;  /* 0x0000001203027224 */ /* 0x000fce00078e02ff */
.L_x_431:
[----:B------:R-:W-:Y:S05]  /*cb50*/  BSYNC B1 ;  /* 0x0000000000017941 */ /* 0x000fea0003800000 */
.L_x_430:
[----:B0-----:R-:W-:Y:S01]  /*cb60*/  @!P3 IMAD R3, R96, R17, R2 ;  /* 0x000000116003b224 */ /* 0x001fe200078e0202 */
[----:B------:R-:W-:Y:S04]  /*cb70*/  BSSY B1, `(.L_x_432) ;  /* 0x0000006000017945 */ /* 0x000fe80003800000 */
[----:B------:R0:W-:Y:S01]  /*cb80*/  @!P3 STG.E.U8 desc[UR36][R6.64+0x90], R3 ;  /* 0x000090030600b986 */ /* 0x0001e2000c101124 */
[----:B------:R-:W-:Y:S05]  /*cb90*/  @P5 BRA `(.L_x_433) ;  /* 0x00000000000c5947 */ /* 0x000fea0003800000 */
[----:B------:R-:W0:Y:S02]  /*cba0*/  LDG.E.U8 R16, desc[UR36][R14.64+0x91] ;  /* 0x000091240e107981 */ /* 0x000e24000c1e1100 */
[----:B0-----:R-:W-:-:S05]  /*cbb0*/  PRMT R3, R16, 0x8880, RZ ;  /* 0x0000888010037816 */ /* 0x001fca00000000ff */
[----:B------:R-:W-:-:S07]  /*cbc0*/  IMAD R2, R3, R18, RZ ;  /* 0x0000001203027224 */ /* 0x000fce00078e02ff */
.L_x_433:
[----:B------:R-:W-:Y:S05]  /*cbd0*/  BSYNC B1 ;  /* 0x0000000000017941 */ /* 0x000fea0003800000 */
.L_x_432:
[----:B------:R-:W-:Y:S01]  /*cbe0*/  @!P5 IMAD R97, R97, R17, R2 ;  /* 0x000000116161d224 */ /* 0x000fe200078e0202 */
[----:B------:R-:W-:Y:S04]  /*cbf0*/  BSSY B1, `(.L_x_434) ;  /* 0x0000006000017945 */ /* 0x000fe80003800000 */
[----:B------:R0:W-:Y:S01]  /*cc00*/  @!P5 STG.E.U8 desc[UR36][R6.64+0x91], R97 ;  /* 0x000091610600d986 */ /* 0x0001e2000c101124 */
[----:B------:R-:W-:Y:S05]  /*cc10*/  @P6 BRA `(.L_x_435) ;  /* 0x00000000000c6947 */ /* 0x000fea0003800000 */
[----:B------:R-:W0:Y:S02]  /*cc20*/  LDG.E.U8 R16, desc[UR36][R154.64+0x90] ;  /* 0x000090249a107981 */ /* 0x000e24000c1e1100 */
[----:B0-----:R-:W-:-:S05]  /*cc30*/  PRMT R3, R16, 0x8880, RZ ;  /* 0x0000888010037816 */ /* 0x001fca00000000ff */
[----:B------:R-:W-:-:S07]  /*cc40*/  IMAD R2, R3, R18, RZ ;  /* 0x0000001203027224 */ /* 0x000fce00078e02ff */
.L_x_435:
[----:B------:R-:W-:Y:S05]  /*cc50*/  BSYNC B1 ;  /* 0x0000000000017941 */ /* 0x000fea0003800000 */
.L_x_434:
[----:B0-----:R-:W-:Y:S01]  /*cc60*/  @!P6 IMAD R3, R98, R17, R2 ;  /* 0x000000116203e224 */ /* 0x001fe200078e0202 */
[----:B------:R-:W-:Y:S04]  /*cc70*/  BSSY B1, `(.L_x_436) ;  /* 0x0000006000017945 */ /* 0x000fe80003800000 */
[----:B------:R0:W-:Y:S01]  /*cc80*/  @!P6 STG.E.U8 desc[UR36][R8.64+0x90], R3 ;  /* 0x000090030800e986 */ /* 0x0001e2000c101124 */
[----:B------:R-:W-:Y:S05]  /*cc90*/  @P1 BRA `(.L_x_437) ;  /* 0x00000000000c1947 */ /* 0x000fea0003800000 */
[----:B------:R-:W0:Y:S02]  /*cca0*/  LDG.E.U8 R16, desc[UR36][R154.64+0x91] ;  /* 0x000091249a107981 */ /* 0x000e24000c1e1100 */
[----:B0-----:R-:W-:-:S05]  /*ccb0*/  PRMT R3, R16, 0x8880, RZ ;  /* 0x0000888010037816 */ /* 0x001fca00000000ff */
[----:B------:R-:W-:-:S07]  /*ccc0*/  IMAD R2, R3, R18, RZ ;  /* 0x0000001203027224 */ /* 0x000fce00078e02ff */
.L_x_437:
[----:B------:R-:W-:Y:S05]  /*ccd0*/  BSYNC B1 ;  /* 0x0000000000017941 */ /* 0x000fea0003800000 */
.L_x_436:
        /* <DEDUP_REMOVED lines=12> */
.L_x_439:
[----:B------:R-:W-:Y:S05]  /*cda0*/  BSYNC B1 ;  /* 0x0000000000017941 */ /* 0x000fea0003800000 */
.L_x_438:
[----:B0-----:R-:W-:Y:S01]  /*cdb0*/  @!P4 IMAD R3, R100, R17, R2 ;  /* 0x000000116403c224 */ /* 0x001fe200078e0202 */
[----:B------:R-:W-:Y:S04]  /*cdc0*/  BSSY B1, `(.L_x_440) ;  /* 0x0000006000017945 */ /* 0x000fe80003800000 */
[----:B------:R0:W-:Y:S01]  /*cdd0*/  @!P4 STG.E.U8 desc[UR36][R6.64+0x98], R3 ;  /* 0x000098030600c986 */ /* 0x0001e2000c101124 */
[----:B------:R-:W-:Y:S05]  /*cde0*/  @P3 BRA `(.L_x_441) ;  /* 0x00000000000c3947 */ /* 0x000fea0003800000 */
[----:B------:R-:W0:Y:S02]  /*cdf0*/  LDG.E.U8 R16, desc[UR36][R14.64+0x99] ;  /* 0x000099240e107981 */ /* 0x000e24000c1e1100 */
[----:B0-----:R-:W-:-:S05]  /*ce00*/  PRMT R3, R16, 0x8880, RZ ;  /* 0x0000888010037816 */ /* 0x001fca00000000ff */
[----:B------:R-:W-:-:S07]  /*ce10*/  IMAD R2, R3, R18, RZ ;  /* 0x0000001203027224 */ /* 0x000fce00078e02ff */
.L_x_441:
[----:B------:R-:W-:Y:S05]  /*ce20*/  BSYNC B1 ;  /* 0x0000000000017941 */ /* 0x000fea0003800000 */
.L_x_440:
[----:B------:R-:W-:Y:S01]  /*ce30*/  @!P3 IMAD R101, R101, R17, R2 ;  /* 0x000000116565b224 */ /* 0x000fe200078e0202 */
[----:B------:R-:W-:Y:S04]  /*ce40*/  BSSY B1, `(.L_x_442) ;  /* 0x0000006000017945 */ /* 0x000fe80003800000 */
[----:B------:R0:W-:Y:S01]  /*ce50*/  @!P3 STG.E.U8 desc[UR36][R6.64+0x99], R101 ;  /* 0x000099650600b986 */ /* 0x0001e2000c101124 */
[----:B------:R-:W-:Y:S05]  /*ce60*/  @P5 BRA `(.L_x_443) ;  /* 0x00000000000c5947 */ /* 0x000fea0003800000 */
[----:B------:R-:W0:Y:S02]  /*ce70*/  LDG.E.U8 R16, desc[UR36][R154.64+0x98] ;  /* 0x000098249a107981 */ /* 0x000e24000c1e1100 */
[----:B0-----:R-:W-:-:S05]  /*ce80*/  PRMT R3, R16, 0x8880, RZ ;  /* 0x0000888010037816 */ /* 0x001fca00000000ff */
[----:B------:R-:W-:-:S07]  /*ce90*/  IMAD R2, R3, R18, RZ ;  /* 0x0000001203027224 */ /* 0x000fce00078e02ff */
.L_x_443:
[----:B------:R-:W-:Y:S05]  /*cea0*/  BSYNC B1 ;  /* 0x0000000000017941 */ /* 0x000fea0003800000 */
.L_x_442:
[----:B0-----:R-:W-:Y:S01]  /*ceb0*/  @!P5 IMAD R3, R102, R17, R2 ;  /* 0x000000116603d224 */ /* 0x001fe200078e0202 */
[----:B------:R-:W-:Y:S04]  /*cec0*/  BSSY B1, `(.L_x_444) ;  /* 0x0000006000017945 */ /* 0x000fe80003800000 */
[----:B------:R0:W-:Y:S01]  /*ced0*/  @!P5 STG.E.U8 desc[UR36][R8.64+0x98], R3 ;  /* 0x000098030800d986 */ /* 0x0001e2000c101124 */
[----:B------:R-:W-:Y:S05]  /*cee0*/  @P6 BRA `(.L_x_445) ;  /* 0x00000000000c6947 */ /* 0x000fea0003800000 */
[----:B------:R-:W0:Y:S02]  /*cef0*/  LDG.E.U8 R16, desc[UR36][R154.64+0x99] ;  /* 0x000099249a107981 */ /* 0x000e24000c1e1100 */
[----:B0-----:R-:W-:-:S05]  /*cf00*/  PRMT R3, R16, 0x8880, RZ ;  /* 0x0000888010037816 */ /* 0x001fca00000000ff */
[----:B------:R-:W-:-:S07]  /*cf10*/  IMAD R2, R3, R18, RZ ;  /* 0x0000001203027224 */ /* 0x000fce00078e02ff */
.L_x_445:
[----:B------:R-:W-:Y:S05]  /*cf20*/  BSYNC B1 ;  /* 0x0000000000017941 */ /* 0x000fea0003800000 */
.L_x_444:
[----:B------:R-:W-:Y:S01]  /*cf30*/  @!P6 IMAD R103, R103, R17, R2 ;  /* 0x000000116767e224 */ /* 0x000fe200078e0202 */
[----:B------:R-:W-:Y:S04]  /*cf40*/  BSSY B1, `(.L_x_446) ;  /* 0x0000006000017945 */ /* 0x000fe80003800000 */
[----:B------:R0:W-:Y:S01]  /*cf50*/  @!P6 STG.E.U8 desc[UR36][R8.64+0x99], R103 ;  /* 0x000099670800e986 */ /* 0x0001e2000c101124 */
[----:B------:R-:W-:Y:S05]  /*cf60*/  @P1 BRA `(.L_x_447) ;  /* 0x00000000000c1947 */ /* 0x000fea0003800000 */
[----:B------:R-:W0:Y:S02]  /*cf70*/  LDG.E.U8 R16, desc[UR36][R14.64+0xa0] ;  /* 0x0000a0240e107981 */ /* 0x000e24000c1e1100 */
[----:B0-----:R-:W-:-:S05]  /*cf80*/  PRMT R3, R16, 0x8880, RZ ;  /* 0x0000888010037816 */ /* 0x001fca00000000ff */
[----:B------:R-:W-:-:S07]  /*cf90*/  IMAD R2, R3, R18, RZ ;  /* 0x0000001203027224 */ /* 0x000fce00078e02ff */
.L_x_447:
[----:B------:R-:W-:Y:S05]  /*cfa0*/  BSYNC B1 ;  /* 0x0000000000017941 */ /* 0x000fea0003800000 */
.L_x_446:
        /* <DEDUP_REMOVED lines=12> */
.L_x_449:
[----:B------:R-:W-:Y:S05]  /*d070*/  BSYNC B1 ;  /* 0x0000000000017941 */ /* 0x000fea0003800000 */
.L_x_448:
[----:B------:R-:W-:Y:S01]  /*d080*/  @!P4 IMAD R105, R105, R17, R2 ;  /* 0x000000116969c224 */ /* 0x000fe200078e0202 */
[----:B------:R-:W-:Y:S04]  /*d090*/  BSSY B1, `(.L_x_450) ;  /* 0x0000006000017945 */ /* 0x000fe80003800000 */
[----:B------:R0:W-:Y:S01]  /*d0a0*/  @!P4 STG.E.U8 desc[UR36][R6.64+0xa1], R105 ;  /* 0x0000a1690600c986 */ /* 0x0001e2000c101124 */
[----:B------:R-:W-:Y:S05]  /*d0b0*/  @P3 BRA `(.L_x_451) ;  /* 0x00000000000c3947 */ /* 0x000fea0003800000 */
[----:B------:R-:W0:Y:S02]  /*d0c0*/  LDG.E.U8 R16, desc[UR36][R154.64+0xa0] ;  /* 0x0000a0249a107981 */ /* 0x000e24000c1e1100 */
[----:B0-----:R-:W-:-:S05]  /*d0d0*/  PRMT R3, R16, 0x8880, RZ ;  /* 0x0000888010037816 */ /* 0x001fca00000000ff */
[----:B------:R-:W-:-:S07]  /*d0e0*/  IMAD R2, R3, R18, RZ ;  /* 0x0000001203027224 */ /* 0x000fce00078e02ff */
.L_x_451:
[----:B------:R-:W-:Y:S05]  /*d0f0*/  BSYNC B1 ;  /* 0x0000000000017941 */ /* 0x000fea0003800000 */
.L_x_450:
[----:B0-----:R-:W-:Y:S01]  /*d100*/  @!P3 IMAD R3, R106, R17, R2 ;  /* 0x000000116a03b224 */ /* 0x001fe200078e0202 */
[----:B------:R-:W-:Y:S04]  /*d110*/  BSSY B1, `(.L_x_452) ;  /* 0x0000006000017945 */ /* 0x000fe80003800000 */
[----:B------:R0:W-:Y:S01]  /*d120*/  @!P3 STG.E.U8 desc[UR36][R8.64+0xa0], R3 ;  /* 0x0000a0030800b986 */ /* 0x0001e2000c101124 */
[----:B------:R-:W-:Y:S05]  /*d130*/  @P5 BRA `(.L_x_453) ;  /* 0x00000000000c5947 */ /* 0x000fea0003800000 */
[----:B------:R-:W0:Y:S02]  /*d140*/  LDG.E.U8 R16, desc[UR36][R154.64+0xa1] ;  /* 0x0000a1249a107981 */ /* 0x000e24000c1e1100 */
[----:B0-----:R-:W-:-:S05]  /*d150*/  PRMT R3, R16, 0x8880, RZ ;  /* 0x0000888010037816 */ /* 0x001fca00000000ff */
[----:B------:R-:W-:-:S07]  /*d160*/  IMAD R2, R3, R18, RZ ;  /* 0x0000001203027224 */ /* 0x000fce00078e02ff */
.L_x_453:
[----:B------:R-:W-:Y:S05]  /*d170*/  BSYNC B1 ;  /* 0x0000000000017941 */ /* 0x000fea0003800000 */
.L_x_452:
[----:B------:R-:W-:Y:S01]  /*d180*/  @!P5 IMAD R107, R107, R17, R2 ;  /* 0x000000116b6bd224 */ /* 0x000fe200078e0202 */
[----:B------:R-:W-:Y:S04]  /*d190*/  BSSY B1, `(.L_x_454) ;  /* 0x0000006000017945 */ /* 0x000fe80003800000 */
[----:B------:R0:W-:Y:S01]  /*d1a0*/  @!P5 STG.E.U8 desc[UR36][R8.64+0xa1], R107 ;  /* 0x0000a16b0800d986 */ /* 0x0001e2000c101124 */
[----:B------:R-:W-:Y:S05]  /*d1b0*/  @P6 BRA `(.L_x_455) ;  /* 0x00000000000c6947 */ /* 0x000fea0003800000 */
[----:B------:R-:W0:Y:S02]  /*d1c0*/  LDG.E.U8 R16, desc[UR36][R14.64+0xa8] ;  /* 0x0000a8240e107981 */ /* 0x000e24000c1e1100 */
[----:B0-----:R-:W-:-:S05]  /*d1d0*/  PRMT R3, R16, 0x8880, RZ ;  /* 0x0000888010037816 */ /* 0x001fca00000000ff */
[----:B------:R-:W-:-:S07]  /*d1e0*/  IMAD R2, R3, R18, RZ ;  /* 0x0000001203027224 */ /* 0x000fce00078e02ff */
.L_x_455:
[----:B------:R-:W-:Y:S05]  /*d1f0*/  BSYNC B1 ;  /* 0x0000000000017941 */ /* 0x000fea0003800000 */
.L_x_454:
[----:B0-----:R-:W-:Y:S01]  /*d200*/  @!P6 IMAD R3, R108, R17, R2 ;  /* 0x000000116c03e224 */ /* 0x001fe200078e0202 */
[----:B------:R-:W-:Y:S04]  /*d210*/  BSSY B1, `(.L_x_456) ;  /* 0x0000006000017945 */ /* 0x000fe80003800000 */
[----:B------:R0:W-:Y:S01]  /*d220*/  @!P6 STG.E.U8 desc[UR36][R6.64+0xa8], R3 ;  /* 0x0000a8030600e986 */ /* 0x0001e2000c101124 */
[----:B------:R-:W-:Y:S05]  /*d230*/  @P1 BRA `(.L_x_457) ;  /* 0x00000000000c1947 */ /* 0x000fea0003800000 */
[----:B------:R-:W0:Y:S02]  /*d240*/  LDG.E.U8 R16, desc[UR36][R14.64+0xa9] ;  /* 0x0000a9240e107981 */ /* 0x000e24000c1e1100 */
[----:B0-----:R-:W-:-:S05]  /*d250*/  PRMT R3, R16, 0x8880, RZ ;  /* 0x0000888010037816 */ /* 0x001fca00000000ff */
[----:B------:R-:W-:-:S07]  /*d260*/  IMAD R2, R3, R18, RZ ;  /* 0x0000001203027224 */ /* 0x000fce00078e02ff */
.L_x_457:
[----:B------:R-:W-:Y:S05]  /*d270*/  BSYNC B1 ;  /* 0x0000000000017941 */ /* 0x000fea0003800000 */
.L_x_456:
        /* <DEDUP_REMOVED lines=12> */
.L_x_459:
[----:B------:R-:W-:Y:S05]  /*d340*/  BSYNC B1 ;  /* 0x0000000000017941 */ /* 0x000fea0003800000 */
.L_x_458:
[----:B0-----:R-:W-:Y:S01]  /*d350*/  @!P4 IMAD R3, R110, R17, R2 ;  /* 0x000000116e03c224 */ /* 0x001fe200078e0202 */
[----:B------:R-:W-:Y:S04]  /*d360*/  BSSY B1, `(.L_x_460) ;  /* 0x0000006000017945 */ /* 0x000fe80003800000 */
[----:B------:R0:W-:Y:S01]  /*d370*/  @!P4 STG.E.U8 desc[UR36][R8.64+0xa8], R3 ;  /* 0x0000a8030800c986 */ /* 0x0001e2000c101124 */
[----:B------:R-:W-:Y:S05]  /*d380*/  @P3 BRA `(.L_x_461) ;  /* 0x00000000000c3947 */ /* 0x000fea0003800000 */
[----:B------:R-:W0:Y:S02]  /*d390*/  LDG.E.U8 R16, desc[UR36][R154.64+0xa9] ;  /* 0x0000a9249a107981 */ /* 0x000e24000c1e1100 */
[----:B0-----:R-:W-:-:S05]  /*d3a0*/  PRMT R3, R16, 0x8880, RZ ;  /* 0x0000888010037816 */ /* 0x001fca00000000ff */
[----:B------:R-:W-:-:S07]  /*d3b0*/  IMAD R2, R3, R18, RZ ;  /* 0x0000001203027224 */ /* 0x000fce00078e02ff */
.L_x_461:
[----:B------:R-:W-:Y:S05]  /*d3c0*/  BSYNC B1 ;  /* 0x0000000000017941 */ /* 0x000fea0003800000 */
.L_x_460:
[----:B------:R-:W-:Y:S01]  /*d3d0*/  @!P3 IMAD R111, R111, R17, R2 ;  /* 0x000000116f6fb224 */ /* 0x000fe200078e0202 */
[----:B------:R-:W-:Y:S04]  /*d3e0*/  BSSY B1, `(.L_x_462) ;  /* 0x0000006000017945 */ /* 0x000fe80003800000 */
[----:B------:R0:W-:Y:S01]  /*d3f0*/  @!P3 STG.E.U8 desc[UR36][R8.64+0xa9], R111 ;  /* 0x0000a96f0800b986 */ /* 0x0001e2000c101124 */
[----:B------:R-:W-:Y:S05]  /*d400*/  @P5 BRA `(.L_x_463) ;  /* 0x00000000000c5947 */ /* 0x000fea0003800000 */
[----:B------:R-:W0:Y:S02]  /*d410*/  LDG.E.U8 R16, desc[UR36][R14.64+0xb0] ;  /* 0x0000b0240e107981 */ /* 0x000e24000c1e1100 */
[----:B0-----:R-:W-:-:S05]  /*d420*/  PRMT R3, R16, 0x8880, RZ ;  /* 0x0000888010037816 */ /* 0x001fca00000000ff */
[----:B------:R-:W-:-:S07]  /*d430*/  IMAD R2, R3, R18, RZ ;  /* 0x0000001203027224 */ /* 0x000fce00078e02ff */
.L_x_463:
[----:B------:R-:W-:Y:S05]  /*d440*/  BSYNC B1 ;  /* 0x0000000000017941 */ /* 0x000fea0003800000 */
.L_x_462:
[----:B0-----:R-:W-:Y:S01]  /*d450*/  @!P5 IMAD R3, R112, R17, R2 ;  /* 0x000000117003d224 */ /* 0x001fe200078e0202 */
[----:B------:R-:W-:Y:S04]  /*d460*/  BSSY B1, `(.L_x_464) ;  /* 0x0000006000017945 */ /* 0x000fe80003800000 */
[----:B------:R0:W-:Y:S01]  /*d470*/  @!P5 STG.E.U8 desc[UR36][R6.64+0xb0], R3 ;  /* 0x0000b0030600d986 */ /* 0x0001e2000c101124 */
[----:B------:R-:W-:Y:S05]  /*d480*/  @P6 BRA `(.L_x_465) ;  /* 0x00000000000c6947 */ /* 0x000fea0003800000 */
[----:B------:R-:W0:Y:S02]  /*d490*/  LDG.E.U8 R16, desc[UR36][R14.64+0xb1] ;  /* 0x0000b1240e107981 */ /* 0x000e24000c1e1100 */
[----:B0-----:R-:W-:-:S05]  /*d4a0*/  PRMT R3, R16, 0x8880, RZ ;  /* 0x0000888010037816 */ /* 0x001fca00000000ff */
[----:B------:R-:W-:-:S07]  /*d4b0*/  IMAD R2, R3, R18, RZ ;  /* 0x0000001203027224 */ /* 0x000fce00078e02ff */
.L_x_465:
[----:B------:R-:W-:Y:S05]  /*d4c0*/  BSYNC B1 ;  /* 0x0000000000017941 */ /* 0x000fea0003800000 */
.L_x_464:
[----:B------:R-:W-:Y:S01]  /*d4d0*/  @!P6 IMAD R113, R113, R17, R2 ;  /* 0x000000117171e224 */ /* 0x000fe200078e0202 */
[----:B------:R-:W-:Y:S04]  /*d4e0*/  BSSY B1, `(.L_x_466) ;  /* 0x0000006000017945 */ /* 0x000fe80003800000 */
[----:B------:R0:W-:Y:S01]  /*d4f0*/  @!P6 STG.E.U8 desc[UR36][R6.64+0xb1], R113 ;  /* 0x0000b1710600e986 */ /* 0x0001e2000c101124 */
[----:B------:R-:W-:Y:S05]  /*d500*/  @P1 BRA `(.L_x_467) ;  /* 0x00000000000c1947 */ /* 0x000fea0003800000 */
[----:B------:R-:W0:Y:S02]  /*d510*/  LDG.E.U8 R16, desc[UR36][R154.64+0xb0] ;  /* 0x0000b0249a107981 */ /* 0x000e24000c1e1100 */
[----:B0-----:R-:W-:-:S05]  /*d520*/  PRMT R3, R16, 0x8880, RZ ;  /* 0x0000888010037816 */ /* 0x001fca00000000ff */
[----:B------:R-:W-:-:S07]  /*d530*/  IMAD R2, R3, R18, RZ ;  /* 0x0000001203027224 */ /* 0x000fce00078e02ff */
.L_x_467:
[----:B------:R-:W-:Y:S05]  /*d540*/  BSYNC B1 ;  /* 0x0000000000017941 */ /* 0x000fea0003800000 */
.L_x_466:
        /* <DEDUP_REMOVED lines=12> */
.L_x_469:
[----:B------:R-:W-:Y:S05]  /*d610*/  BSYNC B1 ;  /* 0x0000000000017941 */ /* 0x000fea0003800000 */
.L_x_468:
[----:B------:R-:W-:Y:S01]  /*d620*/  @!P4 IMAD R115, R115, R17, R2 ;  /* 0x000000117373c224 */ /* 0x000fe200078e0202 */
[----:B------:R-:W-:Y:S04]  /*d630*/  BSSY B1, `(.L_x_470) ;  /* 0x0000006000017945 */ /* 0x000fe80003800000 */
[----:B------:R0:W-:Y:S01]  /*d640*/  @!P4 STG.E.U8 desc[UR36][R8.64+0xb1], R115 ;  /* 0x0000b1730800c986 */ /* 0x0001e2000c101124 */
[----:B------:R-:W-:Y:S05]  /*d650*/  @P3 BRA `(.L_x_471) ;  /* 0x00000000000c3947 */ /* 0x000fea0003800000 */
[----:B------:R-:W0:Y:S02]  /*d660*/  LDG.E.U8 R16, desc[UR36][R14.64+0xb8] ;  /* 0x0000b8240e107981 */ /* 0x000e24000c1e1100 */
[----:B0-----:R-:W-:-:S05]  /*d670*/  PRMT R3, R16, 0x8880, RZ ;  /* 0x0000888010037816 */ /* 0x001fca00000000ff */
[----:B------:R-:W-:-:S07]  /*d680*/  IMAD R2, R3, R18, RZ ;  /* 0x0000001203027224 */ /* 0x000fce00078e02ff */
.L_x_471:
[----:B------:R-:W-:Y:S05]  /*d690*/  BSYNC B1 ;  /* 0x0000000000017941 */ /* 0x000fea0003800000 */
.L_x_470:
[----:B0-----:R-:W-:Y:S01]  /*d6a0*/  @!P3 IMAD R3, R116, R17, R2 ;  /* 0x000000117403b224 */ /* 0x001fe200078e0202 */
[----:B------:R-:W-:Y:S04]  /*d6b0*/  BSSY B1, `(.L_x_472) ;  /* 0x0000006000017945 */ /* 0x000fe80003800000 */
[----:B------:R0:W-:Y:S01]  /*d6c0*/  @!P3 STG.E.U8 desc[UR36][R6.64+0xb8], R3 ;  /* 0x0000b8030600b986 */ /* 0x0001e2000c101124 */
[----:B------:R-:W-:Y:S05]  /*d6d0*/  @P5 BRA `(.L_x_473) ;  /* 0x00000000000c5947 */ /* 0x000fea0003800000 */
[----:B------:R-:W0:Y:S02]  /*d6e0*/  LDG.E.U8 R16, desc[UR36][R14.64+0xb9] ;  /* 0x0000b9240e107981 */ /* 0x000e24000c1e1100 */
[----:B0-----:R-:W-:-:S05]  /*d6f0*/  PRMT R3, R16, 0x8880, RZ ;  /* 0x0000888010037816 */ /* 0x001fca00000000ff */
[----:B------:R-:W-:-:S07]  /*d700*/  IMAD R2, R3, R18, RZ ;  /* 0x0000001203027224 */ /* 0x000fce00078e02ff */
.L_x_473:
[----:B------:R-:W-:Y:S05]  /*d710*/  BSYNC B1 ;  /* 0x0000000000017941 */ /* 0x000fea0003800000 */
.L_x_472:
[----:B------:R-:W-:Y:S01]  /*d720*/  @!P5 IMAD R117, R117, R17, R2 ;  /* 0x000000117575d224 */ /* 0x000fe200078e0202 */
[----:B------:R-:W-:Y:S04]  /*d730*/  BSSY B1, `(.L_x_474) ;  /* 0x0000006000017945 */ /* 0x000fe80003800000 */
[----:B------:R0:W-:Y:S01]  /*d740*/  @!P5 STG.E.U8 desc[UR36][R6.64+0xb9], R117 ;  /* 0x0000b9750600d986 */ /* 0x0001e2000c101124 */
[----:B------:R-:W-:Y:S05]  /*d750*/  @P6 BRA `(.L_x_475) ;  /* 0x00000000000c6947 */ /* 0x000fea0003800000 */
[----:B------:R-:W0:Y:S02]  /*d760*/  LDG.E.U8 R16, desc[UR36][R154.64+0xb8] ;  /* 0x0000b8249a107981 */ /* 0x000e24000c1e1100 */
[----:B0-----:R-:W-:-:S05]  /*d770*/  PRMT R3, R16, 0x8880, RZ ;  /* 0x0000888010037816 */ /* 0x001fca00000000ff */
[----:B------:R-:W-:-:S07]  /*d780*/  IMAD R2, R3, R18, RZ ;  /* 0x0000001203027224 */ /* 0x000fce00078e02ff */
.L_x_475:
[----:B------:R-:W-:Y:S05]  /*d790*/  BSYNC B1 ;  /* 0x0000000000017941 */ /* 0x000fea0003800000 */
.L_x_474:
[----:B0-----:R-:W-:Y:S01]  /*d7a0*/  @!P6 IMAD R3, R118, R17, R2 ;  /* 0x000000117603e224 */ /* 0x001fe200078e0202 */
[----:B------:R-:W-:Y:S04]  /*d7b0*/  BSSY B1, `(.L_x_476) ;  /* 0x0000006000017945 */ /* 0x000fe80003800000 */
[----:B------:R0:W-:Y:S01]  /*d7c0*/  @!P6 STG.E.U8 desc[UR36][R8.64+0xb8], R3 ;  /* 0x0000b8030800e986 */ /* 0x0001e2000c101124 */
[----:B------:R-:W-:Y:S05]  /*d7d0*/  @P1 BRA `(.L_x_477) ;  /* 0x00000000000c1947 */ /* 0x000fea0003800000 */
[----:B------:R-:W0:Y:S02]  /*d7e0*/  LDG.E.U8 R16, desc[UR36][R154.64+0xb9] ;  /* 0x0000b9249a107981 */ /* 0x000e24000c1e1100 */
[----:B0-----:R-:W-:-:S05]  /*d7f0*/  PRMT R3, R16, 0x8880, RZ ;  /* 0x0000888010037816 */ /* 0x001fca00000000ff */
[----:B------:R-:W-:-:S07]  /*d800*/  IMAD R2, R3, R18, RZ ;  /* 0x0000001203027224 */ /* 0x000fce00078e02ff */
.L_x_477:
[----:B------:R-:W-:Y:S05]  /*d810*/  BSYNC B1 ;  /* 0x0000000000017941 */ /* 0x000fea0003800000 */
.L_x_476:
        /* <DEDUP_REMOVED lines=12> */
.L_x_479:
[----:B------:R-:W-:Y:S05]  /*d8e0*/  BSYNC B1 ;  /* 0x0000000000017941 */ /* 0x000fea0003800000 */
.L_x_478:
[----:B0-----:R-:W-:Y:S01]  /*d8f0*/  @!P4 IMAD R3, R120, R17, R2 ;  /* 0x000000117803c224 */ /* 0x001fe200078e0202 */
[----:B------:R-:W-:Y:S04]  /*d900*/  BSSY B1, `(.L_x_480) ;  /* 0x0000006000017945 */ /* 0x000fe80003800000 */
[----:B------:R0:W-:Y:S01]  /*d910*/  @!P4 STG.E.U8 desc[UR36][R6.64+0xc0], R3 ;  /* 0x0000c0030600c986 */ /* 0x0001e2000c101124 */
[----:B------:R-:W-:Y:S05]  /*d920*/  @P3 BRA `(.L_x_481) ;  /* 0x00000000000c3947 */ /* 0x000fea0003800000 */
[----:B------:R-:W0:Y:S02]  /*d930*/  LDG.E.U8 R16, desc[UR36][R14.64+0xc1] ;  /* 0x0000c1240e107981 */ /* 0x000e24000c1e1100 */
[----:B0-----:R-:W-:-:S05]  /*d940*/  PRMT R3, R16, 0x8880, RZ ;  /* 0x0000888010037816 */ /* 0x001fca00000000ff */
[----:B------:R-:W-:-:S07]  /*d950*/  IMAD R2, R3, R18, RZ ;  /* 0x0000001203027224 */ /* 0x000fce00078e02ff */
.L_x_481:
[----:B------:R-:W-:Y:S05]  /*d960*/  BSYNC B1 ;  /* 0x0000000000017941 */ /* 0x000fea0003800000 */
.L_x_480:
[----:B------:R-:W-:Y:S01]  /*d970*/  @!P3 IMAD R121, R121, R17, R2 ;  /* 0x000000117979b224 */ /* 0x000fe200078e0202 */
[----:B------:R-:W-:Y:S04]  /*d980*/  BSSY B1, `(.L_x_482) ;  /* 0x0000006000017945 */ /* 0x000fe80003800000 */
[----:B------:R0:W-:Y:S01]  /*d990*/  @!P3 STG.E.U8 desc[UR36][R6.64+0xc1], R121 ;  /* 0x0000c1790600b986 */ /* 0x0001e2000c101124 */
[----:B------:R-:W-:Y:S05]  /*d9a0*/  @P5 BRA `(.L_x_483) ;  /* 0x00000000000c5947 */ /* 0x000fea0003800000 */
[----:B------:R-:W0:Y:S02]  /*d9b0*/  LDG.E.U8 R16, desc[UR36][R154.64+0xc0] ;  /* 0x0000c0249a107981 */ /* 0x000e24000c1e1100 */
[----:B0-----:R-:W-:-:S05]  /*d9c0*/  PRMT R3, R16, 0x8880, RZ ;  /* 0x0000888010037816 */ /* 0x001fca00000000ff */
[----:B------:R-:W-:-:S07]  /*d9d0*/  IMAD R2, R3, R18, RZ ;  /* 0x0000001203027224 */ /* 0x000fce00078e02ff */
.L_x_483:
[----:B------:R-:W-:Y:S05]  /*d9e0*/  BSYNC B1 ;  /* 0x0000000000017941 */ /* 0x000fea0003800000 */
.L_x_482:
[----:B0-----:R-:W-:Y:S01]  /*d9f0*/  @!P5 IMAD R3, R122, R17, R2 ;  /* 0x000000117a03d224 */ /* 0x001fe200078e0202 */
[----:B------:R-:W-:Y:S04]  /*da00*/  BSSY B1, `(.L_x_484) ;  /* 0x0000006000017945 */ /* 0x000fe80003800000 */
[----:B------:R0:W-:Y:S01]  /*da10*/  @!P5 STG.E.U8 desc[UR36][R8.64+0xc0], R3 ;  /* 0x0000c0030800d986 */ /* 0x0001e2000c101124 */
[----:B------:R-:W-:Y:S05]  /*da20*/  @P6 BRA `(.L_x_485) ;  /* 0x00000000000c6947 */ /* 0x000fea0003800000 */
[----:B------:R-:W0:Y:S02]  /*da30*/  LDG.E.U8 R16, desc[UR36][R154.64+0xc1] ;  /* 0x0000c1249a107981 */ /* 0x000e24000c1e1100 */
[----:B0-----:R-:W-:-:S05]  /*da40*/  PRMT R3, R16, 0x8880, RZ ;  /* 0x0000888010037816 */ /* 0x001fca00000000ff */
[----:B------:R-:W-:-:S07]  /*da50*/  IMAD R2, R3, R18, RZ ;  /* 0x0000001203027224 */ /* 0x000fce00078e02ff */
.L_x_485:
[----:B------:R-:W-:Y:S05]  /*da60*/  BSYNC B1 ;  /* 0x0000000000017941 */ /* 0x000fea0003800000 */
.L_x_484:
[----:B------:R-:W-:Y:S01]  /*da70*/  @!P6 IMAD R123, R123, R17, R2 ;  /* 0x000000117b7be224 */ /* 0x000fe200078e0202 */
[----:B------:R-:W-:Y:S04]  /*da80*/  BSSY B1, `(.L_x_486) ;  /* 0x0000006000017945 */ /* 0x000fe80003800000 */
[----:B------:R0:W-:Y:S01]  /*da90*/  @!P6 STG.E.U8 desc[UR36][R8.64+0xc1], R123 ;  /* 0x0000c17b0800e986 */ /* 0x0001e2000c101124 */
[----:B------:R-:W-:Y:S05]  /*daa0*/  @P1 BRA `(.L_x_487) ;  /* 0x00000000000c1947 */ /* 0x000fea0003800000 */
[----:B------:R-:W0:Y:S02]  /*dab0*/  LDG.E.U8 R16, desc[UR36][R14.64+0xc8] ;  /* 0x0000c8240e107981 */ /* 0x000e24000c1e1100 */
[----:B0-----:R-:W-:-:S05]  /*dac0*/  PRMT R3, R16, 0x8880, RZ ;  /* 0x0000888010037816 */ /* 0x001fca00000000ff */
[----:B------:R-:W-:-:S07]  /*dad0*/  IMAD R2, R3, R18, RZ ;  /* 0x0000001203027224 */ /* 0x000fce00078e02ff */
.L_x_487:
[----:B------:R-:W-:Y:S05]  /*dae0*/  BSYNC B1 ;  /* 0x0000000000017941 */ /* 0x000fea0003800000 */
.L_x_486:
        /* <DEDUP_REMOVED lines=12> */
.L_x_489:
[----:B------:R-:W-:Y:S05]  /*dbb0*/  BSYNC B1 ;  /* 0x0000000000017941 */ /* 0x000fea0003800000 */
.L_x_488:
[----:B------:R-:W-:Y:S01]  /*dbc0*/  @!P4 IMAD R125, R125, R17, R2 ;  /* 0x000000117d7dc224 */ /* 0x000fe200078e0202 */
[----:B------:R-:W-:Y:S04]  /*dbd0*/  BSSY B1, `(.L_x_490) ;  /* 0x0000006000017945 */ /* 0x000fe80003800000 */
[----:B------:R0:W-:Y:S01]  /*dbe0*/  @!P4 STG.E.U8 desc[UR36][R6.64+0xc9], R125 ;  /* 0x0000c97d0600c986 */ /* 0x0001e2000c101124 */
[----:B------:R-:W-:Y:S05]  /*dbf0*/  @P3 BRA `(.L_x_491) ;  /* 0x00000000000c3947 */ /* 0x000fea0003800000 */
[----:B------:R-:W0:Y:S02]  /*dc00*/  LDG.E.U8 R16, desc[UR36][R154.64+0xc8] ;  /* 0x0000c8249a107981 */ /* 0x000e24000c1e1100 */
[----:B0-----:R-:W-:-:S05]  /*dc10*/  PRMT R3, R16, 0x8880, RZ ;  /* 0x0000888010037816 */ /* 0x001fca00000000ff */
[----:B------:R-:W-:-:S07]  /*dc20*/  IMAD R2, R3, R18, RZ ;  /* 0x0000001203027224 */ /* 0x000fce00078e02ff */
.L_x_491:
[----:B------:R-:W-:Y:S05]  /*dc30*/  BSYNC B1 ;  /* 0x0000000000017941 */ /* 0x000fea0003800000 */
.L_x_490:
[----:B0-----:R-:W-:Y:S01]  /*dc40*/  @!P3 IMAD R3, R126, R17, R2 ;  /* 0x000000117e03b224 */ /* 0x001fe200078e0202 */
[----:B------:R-:W-:Y:S04]  /*dc50*/  BSSY B1, `(.L_x_492) ;  /* 0x0000006000017945 */ /* 0x000fe80003800000 */
[----:B------:R0:W-:Y:S01]  /*dc60*/  @!P3 STG.E.U8 desc[UR36][R8.64+0xc8], R3 ;  /* 0x0000c8030800b986 */ /* 0x0001e2000c101124 */
[----:B------:R-:W-:Y:S05]  /*dc70*/  @P5 BRA `(.L_x_493) ;  /* 0x00000000000c5947 */ /* 0x000fea0003800000 */
[----:B------:R-:W0:Y:S02]  /*dc80*/  LDG.E.U8 R16, desc[UR36][R154.64+0xc9] ;  /* 0x0000c9249a107981 */ /* 0x000e24000c1e1100 */
[----:B0-----:R-:W-:-:S05]  /*dc90*/  PRMT R3, R16, 0x8880, RZ ;  /* 0x0000888010037816 */ /* 0x001fca00000000ff */
[----:B------:R-:W-:-:S07]  /*dca0*/  IMAD R2, R3, R18, RZ ;  /* 0x0000001203027224 */ /* 0x000fce00078e02ff */
.L_x_493:
[----:B------:R-:W-:Y:S05]  /*dcb0*/  BSYNC B1 ;  /* 0x0000000000017941 */ /* 0x000fea0003800000 */
.L_x_492:
[----:B------:R-:W-:Y:S01]  /*dcc0*/  @!P5 IMAD R127, R127, R17, R2 ;  /* 0x000000117f7fd224 */ /* 0x000fe200078e0202 */
[----:B------:R-:W-:Y:S04]  /*dcd0*/  BSSY B1, `(.L_x_494) ;  /* 0x0000006000017945 */ /* 0x000fe80003800000 */
[----:B------:R0:W-:Y:S01]  /*dce0*/  @!P5 STG.E.U8 desc[UR36][R8.64+0xc9], R127 ;  /* 0x0000c97f0800d986 */ /* 0x0001e2000c101124 */
[----:B------:R-:W-:Y:S05]  /*dcf0*/  @P6 BRA `(.L_x_495) ;  /* 0x00000000000c6947 */ /* 0x000fea0003800000 */
[----:B------:R-:W0:Y:S02]  /*dd00*/  LDG.E.U8 R16, desc[UR36][R14.64+0xd0] ;  /* 0x0000d0240e107981 */ /* 0x000e24000c1e1100 */
[----:B0-----:R-:W-:-:S05]  /*dd10*/  PRMT R3, R16, 0x8880, RZ ;  /* 0x0000888010037816 */ /* 0x001fca00000000ff */
[----:B------:R-:W-:-:S07]  /*dd20*/  IMAD R2, R3, R18, RZ ;  /* 0x0000001203027224 */ /* 0x000fce00078e02ff */
.L_x_495:
[----:B------:R-:W-:Y:S05]  /*dd30*/  BSYNC B1 ;  /* 0x0000000000017941 */ /* 0x000fea0003800000 */
.L_x_494:
[----:B0-----:R-:W-:Y:S01]  /*dd40*/  @!P6 IMAD R3, R128, R17, R2 ;  /* 0x000000118003e224 */ /* 0x001fe200078e0202 */
[----:B------:R-:W-:Y:S04]  /*dd50*/  BSSY B1, `(.L_x_496) ;  /* 0x0000006000017945 */ /* 0x000fe80003800000 */
[----:B------:R0:W-:Y:S01]  /*dd60*/  @!P6 STG.E.U8 desc[UR36][R6.64+0xd0], R3 ;  /* 0x0000d0030600e986 */ /* 0x0001e2000c101124 */
[----:B------:R-:W-:Y:S05]  /*dd70*/  @P1 BRA `(.L_x_497) ;  /* 0x00000000000c1947 */ /* 0x000fea0003800000 */
[----:B------:R-:W0:Y:S02]  /*dd80*/  LDG.E.U8 R16, desc[UR36][R14.64+0xd1] ;  /* 0x0000d1240e107981 */ /* 0x000e24000c1e1100 */
[----:B0-----:R-:W-:-:S05]  /*dd90*/  PRMT R3, R16, 0x8880, RZ ;  /* 0x0000888010037816 */ /* 0x001fca00000000ff */
[----:B------:R-:W-:-:S07]  /*dda0*/  IMAD R2, R3, R18, RZ ;  /* 0x0000001203027224 */ /* 0x000fce00078e02ff */
.L_x_497:
[----:B------:R-:W-:Y:S05]  /*ddb0*/  BSYNC B1 ;  /* 0x0000000000017941 */ /* 0x000fea0003800000 */
.L_x_496:
        /* <DEDUP_REMOVED lines=12> */
.L_x_499:
[----:B------:R-:W-:Y:S05]  /*de80*/  BSYNC B1 ;  /* 0x0000000000017941 */ /* 0x000fea0003800000 */
.L_x_498:
[----:B0-----:R-:W-:Y:S01]  /*de90*/  @!P4 IMAD R3, R130, R17, R2 ;  /* 0x000000118203c224 */ /* 0x001fe200078e0202 */
[----:B------:R-:W-:Y:S04]  /*dea0*/  BSSY B1, `(.L_x_500) ;  /* 0x0000006000017945 */ /* 0x000fe80003800000 */
[----:B------:R0:W-:Y:S01]  /*deb0*/  @!P4 STG.E.U8 desc[UR36][R8.64+0xd0], R3 ;  /* 0x0000d0030800c986 */ /* 0x0001e2000c101124 */
[----:B------:R-:W-:Y:S05]  /*dec0*/  @P3 BRA `(.L_x_501) ;  /* 0x00000000000c3947 */ /* 0x000fea0003800000 */
[----:B------:R-:W0:Y:S02]  /*ded0*/  LDG.E.U8 R16, desc[UR36][R154.64+0xd1] ;  /* 0x0000d1249a107981 */ /* 0x000e24000c1e1100 */
[----:B0-----:R-:W-:-:S05]  /*dee0*/  PRMT R3, R16, 0x8880, RZ ;  /* 0x0000888010037816 */ /* 0x001fca00000000ff */
[----:B------:R-:W-:-:S07]  /*def0*/  IMAD R2, R3, R18, RZ ;  /* 0x0000001203027224 */ /* 0x000fce00078e02ff */
.L_x_501:
[----:B------:R-:W-:Y:S05]  /*df00*/  BSYNC B1 ;  /* 0x0000000000017941 */ /* 0x000fea0003800000 */
.L_x_500:
[----:B------:R-:W-:Y:S01]  /*df10*/  @!P3 IMAD R131, R131, R17, R2 ;  /* 0x000000118383b224 */ /* 0x000fe200078e0202 */
[----:B------:R-:W-:Y:S04]  /*df20*/  BSSY B1, `(.L_x_502) ;  /* 0x0000006000017945 */ /* 0x000fe80003800000 */
[----:B------:R0:W-:Y:S01]  /*df30*/  @!P3 STG.E.U8 desc[UR36][R8.64+0xd1], R131 ;  /* 0x0000d1830800b986 */ /* 0x0001e2000c101124 */
[----:B------:R-:W-:Y:S05]  /*df40*/  @P5 BRA `(.L_x_503) ;  /* 0x00000000000c5947 */ /* 0x000fea0003800000 */
[----:B------:R-:W0:Y:S02]  /*df50*/  LDG.E.U8 R16, desc[UR36][R14.64+0xd8] ;  /* 0x0000d8240e107981 */ /* 0x000e24000c1e1100 */
[----:B0-----:R-:W-:-:S05]  /*df60*/  PRMT R3, R16, 0x8880, RZ ;  /* 0x0000888010037816 */ /* 0x001fca00000000ff */
[----:B------:R-:W-:-:S07]  /*df70*/  IMAD R2, R3, R18, RZ ;  /* 0x0000001203027224 */ /* 0x000fce00078e02ff */
.L_x_503:
[----:B------:R-:W-:Y:S05]  /*df80*/  BSYNC B1 ;  /* 0x0000000000017941 */ /* 0x000fea0003800000 */
.L_x_502:
[----:B0-----:R-:W-:Y:S01]  /*df90*/  @!P5 IMAD R3, R132, R17, R2 ;  /* 0x000000118403d224 */ /* 0x001fe200078e0202 */
[----:B------:R-:W-:Y:S04]  /*dfa0*/  BSSY B1, `(.L_x_504) ;  /* 0x0000006000017945 */ /* 0x000fe80003800000 */
[----:B------:R0:W-:Y:S01]  /*dfb0*/  @!P5 STG.E.U8 desc[UR36][R6.64+0xd8], R3 ;  /* 0x0000d8030600d986 */ /* 0x0001e2000c101124 */
[----:B------:R-:W-:Y:S05]  /*dfc0*/  @P6 BRA `(.L_x_505) ;  /* 0x00000000000c6947 */ /* 0x000fea0003800000 */
[----:B------:R-:W0:Y:S02]  /*dfd0*/  LDG.E.U8 R16, desc[UR36][R14.64+0xd9] ;  /* 0x0000d9240e107981 */ /* 0x000e24000c1e1100 */
[----:B0-----:R-:W-:-:S05]  /*dfe0*/  PRMT R3, R16, 0x8880, RZ ;  /* 0x0000888010037816 */ /* 0x001fca00000000ff */
[----:B------:R-:W-:-:S07]  /*dff0*/  IMAD R2, R3, R18, RZ ;  /* 0x0000001203027224 */ /* 0x000fce00078e02ff */
.L_x_505:
[----:B------:R-:W-:Y:S05]  /*e000*/  BSYNC B1 ;  /* 0x0000000000017941 */ /* 0x000fea0003800000 */
.L_x_504:
[----:B------:R-:W-:Y:S01]  /*e010*/  @!P6 IMAD R133, R133, R17, R2 ;  /* 0x000000118585e224 */ /* 0x000fe200078e0202 */
[----:B------:R-:W-:Y:S04]  /*e020*/  BSSY B1, `(.L_x_506) ;  /* 0x0000006000017945 */ /* 0x000fe80003800000 */
[----:B------:R0:W-:Y:S01]  /*e030*/  @!P6 STG.E.U8 desc[UR36][R6.64+0xd9], R133 ;  /* 0x0000d9850600e986 */ /* 0x0001e2000c101124 */
[----:B------:R-:W-:Y:S05]  /*e040*/  @P1 BRA `(.L_x_507) ;  /* 0x00000000000c1947 */ /* 0x000fea0003800000 */
[----:B------:R-:W0:Y:S02]  /*e050*/  LDG.E.U8 R16, desc[UR36][R154.64+0xd8] ;  /* 0x0000d8249a107981 */ /* 0x000e24000c1e1100 */
[----:B0-----:R-:W-:-:S05]  /*e060*/  PRMT R3, R16, 0x8880, RZ ;  /* 0x0000888010037816 */ /* 0x001fca00000000ff */
[----:B------:R-:W-:-:S07]  /*e070*/  IMAD R2, R3, R18, RZ ;  /* 0x0000001203027224 */ /* 0x000fce00078e02ff */
.L_x_507:
[----:B------:R-:W-:Y:S05]  /*e080*/  BSYNC B1 ;  /* 0x0000000000017941 */ /* 0x000fea0003800000 */
.L_x_506:
        /* <DEDUP_REMOVED lines=12> */
.L_x_509:
[----:B------:R-:W-:Y:S05]  /*e150*/  BSYNC B1 ;  /* 0x0000000000017941 */ /* 0x000fea0003800000 */
.L_x_508:
[----:B------:R-:W-:Y:S01]  /*e160*/  @!P4 IMAD R135, R135, R17, R2 ;  /* 0x000000118787c224 */ /* 0x000fe200078e0202 */
[----:B------:R-:W-:Y:S04]  /*e170*/  BSSY B1, `(.L_x_510) ;  /* 0x0000006000017945 */ /* 0x000fe80003800000 */
[----:B------:R0:W-:Y:S01]  /*e180*/  @!P4 STG.E.U8 desc[UR36][R8.64+0xd9], R135 ;  /* 0x0000d9870800c986 */ /* 0x0001e2000c101124 */
[----:B------:R-:W-:Y:S05]  /*e190*/  @P3 BRA `(.L_x_511) ;  /* 0x00000000000c3947 */ /* 0x000fea0003800000 */
[----:B------:R-:W0:Y:S02]  /*e1a0*/  LDG.E.U8 R16, desc[UR36][R14.64+0xe0] ;  /* 0x0000e0240e107981 */ /* 0x000e24000c1e1100 */
[----:B0-----:R-:W-:-:S05]  /*e1b0*/  PRMT R3, R16, 0x8880, RZ ;  /* 0x0000888010037816 */ /* 0x001fca00000000ff */
[----:B------:R-:W-:-:S07]  /*e1c0*/  IMAD R2, R3, R18, RZ ;  /* 0x0000001203027224 */ /* 0x000fce00078e02ff */
.L_x_511:
[----:B------:R-:W-:Y:S05]  /*e1d0*/  BSYNC B1 ;  /* 0x0000000000017941 */ /* 0x000fea0003800000 */
.L_x_510:
[----:B0-----:R-:W-:Y:S01]  /*e1e0*/  @!P3 IMAD R3, R136, R17, R2 ;  /* 0x000000118803b224 */ /* 0x001fe200078e0202 */
[----:B------:R-:W-:Y:S04]  /*e1f0*/  BSSY B1, `(.L_x_512) ;  /* 0x0000006000017945 */ /* 0x000fe80003800000 */
[----:B------:R0:W-:Y:S01]  /*e200*/  @!P3 STG.E.U8 desc[UR36][R6.64+0xe0], R3 ;  /* 0x0000e0030600b986 */ /* 0x0001e2000c101124 */
[----:B------:R-:W-:Y:S05]  /*e210*/  @P5 BRA `(.L_x_513) ;  /* 0x00000000000c5947 */ /* 0x000fea0003800000 */
[----:B------:R-:W0:Y:S02]  /*e220*/  LDG.E.U8 R16, desc[UR36][R14.64+0xe1] ;  /* 0x0000e1240e107981 */ /* 0x000e24000c1e1100 */
[----:B0-----:R-:W-:-:S05]  /*e230*/  PRMT R3, R16, 0x8880, RZ ;  /* 0x0000888010037816 */ /* 0x001fca00000000ff */
[----:B------:R-:W-:-:S07]  /*e240*/  IMAD R2, R3, R18, RZ ;  /* 0x0000001203027224 */ /* 0x000fce00078e02ff */
.L_x_513:
[----:B------:R-:W-:Y:S05]  /*e250*/  BSYNC B1 ;  /* 0x0000000000017941 */ /* 0x000fea0003800000 */
.L_x_512:
[----:B------:R-:W-:Y:S01]  /*e260*/  @!P5 IMAD R137, R137, R17, R2 ;  /* 0x000000118989d224 */ /* 0x000fe200078e0202 */
[----:B------:R-:W-:Y:S04]  /*e270*/  BSSY B1, `(.L_x_514) ;  /* 0x0000006000017945 */ /* 0x000fe80003800000 */
[----:B------:R0:W-:Y:S01]  /*e280*/  @!P5 STG.E.U8 desc[UR36][R6.64+0xe1], R137 ;  /* 0x0000e1890600d986 */ /* 0x0001e2000c101124 */
[----:B------:R-:W-:Y:S05]  /*e290*/  @P6 BRA `(.L_x_515) ;  /* 0x00000000000c6947 */ /* 0x000fea0003800000 */
[----:B------:R-:W0:Y:S02]  /*e2a0*/  LDG.E.U8 R16, desc[UR36][R154.64+0xe0] ;  /* 0x0000e0249a107981 */ /* 0x000e24000c1e1100 */
[----:B0-----:R-:W-:-:S05]  /*e2b0*/  PRMT R3, R16, 0x8880, RZ ;  /* 0x0000888010037816 */ /* 0x001fca00000000ff */
[----:B------:R-:W-:-:S07]  /*e2c0*/  IMAD R2, R3, R18, RZ ;  /* 0x0000001203027224 */ /* 0x000fce00078e02ff */
.L_x_515:
[----:B------:R-:W-:Y:S05]  /*e2d0*/  BSYNC B1 ;  /* 0x0000000000017941 */ /* 0x000fea0003800000 */
.L_x_514:
[----:B0-----:R-:W-:Y:S01]  /*e2e0*/  @!P6 IMAD R3, R138, R17, R2 ;  /* 0x000000118a03e224 */ /* 0x001fe200078e0202 */
[----:B------:R-:W-:Y:S04]  /*e2f0*/  BSSY B1, `(.L_x_516) ;  /* 0x0000006000017945 */ /* 0x000fe80003800000 */
[----:B------:R0:W-:Y:S01]  /*e300*/  @!P6 STG.E.U8 desc[UR36][R8.64+0xe0], R3 ;  /* 0x0000e0030800e986 */ /* 0x0001e2000c101124 */
[----:B------:R-:W-:Y:S05]  /*e310*/  @P1 BRA `(.L_x_517) ;  /* 0x00000000000c1947 */ /* 0x000fea0003800000 */
[----:B------:R-:W0:Y:S02]  /*e320*/  LDG.E.U8 R16, desc[UR36][R154.64+0xe1] ;  /* 0x0000e1249a107981 */ /* 0x000e24000c1e1100 */
[----:B0-----:R-:W-:-:S05]  /*e330*/  PRMT R3, R16, 0x8880, RZ ;  /* 0x0000888010037816 */ /* 0x001fca00000000ff */
[----:B------:R-:W-:-:S07]  /*e340*/  IMAD R2, R3, R18, RZ ;  /* 0x0000001203027224 */ /* 0x000fce00078e02ff */
.L_x_517:
[----:B------:R-:W-:Y:S05]  /*e350*/  BSYNC B1 ;  /* 0x0000000000017941 */ /* 0x000fea0003800000 */
.L_x_516:
        /* <DEDUP_REMOVED lines=12> */
.L_x_519:
[----:B------:R-:W-:Y:S05]  /*e420*/  BSYNC B1 ;  /* 0x0000000000017941 */ /* 0x000fea0003800000 */
.L_x_518:
[----:B0-----:R-:W-:Y:S01]  /*e430*/  @!P5 IMAD R3, R140, R17, R2 ;  /* 0x000000118c03d224 */ /* 0x001fe200078e0202 */
[----:B------:R-:W-:Y:S04]  /*e440*/  BSSY B1, `(.L_x_520) ;  /* 0x0000006000017945 */ /* 0x000fe80003800000 */
[----:B------:R0:W-:Y:S01]  /*e450*/  @!P5 STG.E.U8 desc[UR36][R6.64+0xe8], R3 ;  /* 0x0000e8030600d986 */ /* 0x0001e2000c101124 */
[----:B------:R-:W-:Y:S05]  /*e460*/  @P3 BRA `(.L_x_521) ;  /* 0x00000000000c3947 */ /* 0x000fea0003800000 */
[----:B------:R-:W0:Y:S02]  /*e470*/  LDG.E.U8 R16, desc[UR36][R14.64+0xe9] ;  /* 0x0000e9240e107981 */ /* 0x000e24000c1e1100 */
[----:B0-----:R-:W-:-:S05]  /*e480*/  PRMT R3, R16, 0x8880, RZ ;  /* 0x0000888010037816 */ /* 0x001fca00000000ff */
[----:B------:R-:W-:-:S07]  /*e490*/  IMAD R2, R3, R18, RZ ;  /* 0x0000001203027224 */ /* 0x000fce00078e02ff */
.L_x_521:
[----:B------:R-:W-:Y:S05]  /*e4a0*/  BSYNC B1 ;  /* 0x0000000000017941 */ /* 0x000fea0003800000 */
.L_x_520:
[----:B------:R-:W-:Y:S01]  /*e4b0*/  @!P3 IMAD R141, R141, R17, R2 ;  /* 0x000000118d8db224 */ /* 0x000fe200078e0202 */
[----:B------:R-:W-:Y:S04]  /*e4c0*/  BSSY B1, `(.L_x_522) ;  /* 0x0000006000017945 */ /* 0x000fe80003800000 */
[----:B------:R0:W-:Y:S01]  /*e4d0*/  @!P3 STG.E.U8 desc[UR36][R6.64+0xe9], R141 ;  /* 0x0000e98d0600b986 */ /* 0x0001e2000c101124 */
[----:B------:R-:W-:Y:S05]  /*e4e0*/  @P1 BRA `(.L_x_523) ;  /* 0x00000000000c1947 */ /* 0x000fea0003800000 */
[----:B------:R-:W0:Y:S02]  /*e4f0*/  LDG.E.U8 R16, desc[UR36][R154.64+0xe8] ;  /* 0x0000e8249a107981 */ /* 0x000e24000c1e1100 */
[----:B0-----:R-:W-:-:S05]  /*e500*/  PRMT R3, R16, 0x8880, RZ ;  /* 0x0000888010037816 */ /* 0x001fca00000000ff */
[----:B------:R-:W-:-:S07]  /*e510*/  IMAD R2, R3, R18, RZ ;  /* 0x0000001203027224 */ /* 0x000fce00078e02ff */
.L_x_523:
[----:B------:R-:W-:Y:S05]  /*e520*/  BSYNC B1 ;  /* 0x0000000000017941 */ /* 0x000fea0003800000 */
.L_x_522:
[----:B0-----:R-:W-:Y:S01]  /*e530*/  @!P1 IMAD R3, R142, R17, R2 ;  /* 0x000000118e039224 */ /* 0x001fe200078e0202 */
[----:B------:R-:W-:Y:S04]  /*e540*/  BSSY B1, `(.L_x_524) ;  /* 0x0000006000017945 */ /* 0x000fe80003800000 */
[----:B------:R0:W-:Y:S01]  /*e550*/  @!P1 STG.E.U8 desc[UR36][R8.64+0xe8], R3 ;  /* 0x0000e80308009986 */ /* 0x0001e2000c101124 */
[----:B------:R-:W-:Y:S05]  /*e560*/  @P6 BRA `(.L_x_525) ;  /* 0x00000000000c6947 */ /* 0x000fea0003800000 */
[----:B------:R-:W0:Y:S02]  /*e570*/  LDG.E.U8 R16, desc[UR36][R154.64+0xe9] ;  /* 0x0000e9249a107981 */ /* 0x000e24000c1e1100 */
[----:B0-----:R-:W-:-:S05]  /*e580*/  PRMT R3, R16, 0x8880, RZ ;  /* 0x0000888010037816 */ /* 0x001fca00000000ff */
[----:B------:R-:W-:-:S07]  /*e590*/  IMAD R2, R3, R18, RZ ;  /* 0x0000001203027224 */ /* 0x000fce00078e02ff */
.L_x_525:
[----:B------:R-:W-:Y:S05]  /*e5a0*/  BSYNC B1 ;  /* 0x0000000000017941 */ /* 0x000fea0003800000 */
.L_x_524:
[----:B------:R-:W-:Y:S01]  /*e5b0*/  @!P6 IMAD R143, R143, R17, R2 ;  /* 0x000000118f8fe224 */ /* 0x000fe200078e0202 */
[----:B------:R-:W-:Y:S04]  /*e5c0*/  BSSY B1, `(.L_x_526) ;  /* 0x0000006000017945 */ /* 0x000fe80003800000 */
[----:B------:R0:W-:Y:S01]  /*e5d0*/  @!P6 STG.E.U8 desc[UR36][R8.64+0xe9], R143 ;  /* 0x0000e98f0800e986 */ /* 0x0001e2000c101124 */
[----:B------:R-:W-:Y:S05]  /*e5e0*/  @P4 BRA `(.L_x_527) ;  /* 0x00000000000c4947 */ /* 0x000fea0003800000 */
[----:B------:R-:W0:Y:S02]  /*e5f0*/  LDG.E.U8 R16, desc[UR36][R14.64+0xf0] ;  /* 0x0000f0240e107981 */ /* 0x000e24000c1e1100 */
[----:B0-----:R-:W-:-:S05]  /*e600*/  PRMT R3, R16, 0x8880, RZ ;  /* 0x0000888010037816 */ /* 0x001fca00000000ff */
[----:B------:R-:W-:-:S07]  /*e610*/  IMAD R2, R3, R18, RZ ;  /* 0x0000001203027224 */ /* 0x000fce00078e02ff */
.L_x_527:
[----:B------:R-:W-:Y:S05]  /*e620*/  BSYNC B1 ;  /* 0x0000000000017941 */ /* 0x000fea0003800000 */
.L_x_526:
[----:B------:R-:W-:Y:S01]  /*e630*/  ISETP.LT.OR P3, PT, R0, 0xf2, !P2 ;  /* 0x000000f20000780c */ /* 0x000fe20005761670 */
[----:B0-----:R-:W-:Y:S01]  /*e640*/  @!P4 IMAD R3, R144, R17, R2 ;  /* 0x000000119003c224 */ /* 0x001fe200078e0202 */
[----:B------:R-:W-:Y:S01]  /*e650*/  BSSY B1, `(.L_x_528) ;  /* 0x000000b000017945 */ /* 0x000fe20003800000 */
[C---:B------:R-:W-:Y:S02]  /*e660*/  ISETP.LT.OR P1, PT, R0.reuse, 0xf1, !P0 ;  /* 0x000000f10000780c */ /* 0x040fe40004721670 */
[C---:B------:R-:W-:Y:S01]  /*e670*/  ISETP.LT.OR P5, PT, R0.reuse, 0xf2, !P0 ;  /* 0x000000f20000780c */ /* 0x040fe200047a1670 */
[----:B------:R0:W-:Y:S01]  /*e680*/  @!P4 STG.E.U8 desc[UR36][R6.64+0xf0], R3 ;  /* 0x0000f0030600c986 */ /* 0x0001e2000c101124 */
[C---:B------:R-:W-:Y:S02]  /*e690*/  ISETP.LT.OR P4, PT, R0.reuse, 0xf9, !P2 ;  /* 0x000000f90000780c */ /* 0x040fe40005781670 */
[C---:B------:R-:W-:Y:S02]  /*e6a0*/  ISETP.LT.OR P2, PT, R0.reuse, 0xfa, !P2 ;  /* 0x000000fa0000780c */ /* 0x040fe40005741670 */
[----:B------:R-:W-:-:S02]  /*e6b0*/  ISETP.LT.OR P6, PT, R0, 0xf9, !P0 ;  /* 0x000000f90000780c */ /* 0x000fc400047c1670 */
[----:B------:R-:W-:Y:S11]  /*e6c0*/  @P3 BRA `(.L_x_529) ;  /* 0x00000000000c3947 */ /* 0x000ff60003800000 */
[----:B------:R-:W0:Y:S02]  /*e6d0*/  LDG.E.U8 R16, desc[UR36][R14.64+0xf1] ;  /* 0x0000f1240e107981 */ /* 0x000e24000c1e1100 */
[----:B0-----:R-:W-:-:S05]  /*e6e0*/  PRMT R3, R16, 0x8880, RZ ;  /* 0x0000888010037816 */ /* 0x001fca00000000ff */
[----:B------:R-:W-:-:S07]  /*e6f0*/  IMAD R2, R3, R18, RZ ;  /* 0x0000001203027224 */ /* 0x000fce00078e02ff */
.L_x_529:
[----:B------:R-:W-:Y:S05]  /*e700*/  BSYNC B1 ;  /* 0x0000000000017941 */ /* 0x000fea0003800000 */
.L_x_528:
[----:B------:R-:W-:Y:S01]  /*e710*/  @!P3 IMAD R145, R145, R17, R2 ;  /* 0x000000119191b224 */ /* 0x000fe200078e0202 */
[----:B------:R-:W-:Y:S04]  /*e720*/  BSSY B1, `(.L_x_530) ;  /* 0x0000006000017945 */ /* 0x000fe80003800000 */
[----:B------:R0:W-:Y:S01]  /*e730*/  @!P3 STG.E.U8 desc[UR36][R6.64+0xf1], R145 ;  /* 0x0000f1910600b986 */ /* 0x0001e2000c101124 */
[----:B------:R-:W-:Y:S05]  /*e740*/  @P1 BRA `(.L_x_531) ;  /* 0x00000000000c1947 */ /* 0x000fea0003800000 */
[----:B------:R-:W0:Y:S02]  /*e750*/  LDG.E.U8 R16, desc[UR36][R154.64+0xf0] ;  /* 0x0000f0249a107981 */ /* 0x000e24000c1e1100 */
[----:B0-----:R-:W-:-:S05]  /*e760*/  PRMT R3, R16, 0x8880, RZ ;  /* 0x0000888010037816 */ /* 0x001fca00000000ff */
[----:B------:R-:W-:-:S07]  /*e770*/  IMAD R2, R3, R18, RZ ;  /* 0x0000001203027224 */ /* 0x000fce00078e02ff */
.L_x_531:
[----:B------:R-:W-:Y:S05]  /*e780*/  BSYNC B1 ;  /* 0x0000000000017941 */ /* 0x000fea0003800000 */
.L_x_530:
[----:B0-----:R-:W-:Y:S01]  /*e790*/  @!P1 IMAD R3, R146, R17, R2 ;  /* 0x0000001192039224 */ /* 0x001fe200078e0202 */
[----:B------:R-:W-:Y:S04]  /*e7a0*/  BSSY B1, `(.L_x_532) ;  /* 0x0000006000017945 */ /* 0x000fe80003800000 */
[----:B------:R0:W-:Y:S01]  /*e7b0*/  @!P1 STG.E.U8 desc[UR36][R8.64+0xf0], R3 ;  /* 0x0000f00308009986 */ /* 0x0001e2000c101124 */
[----:B------:R-:W-:Y:S05]  /*e7c0*/  @P5 BRA `(.L_x_533) ;  /* 0x00000000000c5947 */ /* 0x000fea0003800000 */
[----:B------:R-:W0:Y:S02]  /*e7d0*/  LDG.E.U8 R16, desc[UR36][R154.64+0xf1] ;  /* 0x0000f1249a107981 */ /* 0x000e24000c1e1100 */
[----:B0-----:R-:W-:-:S05]  /*e7e0*/  PRMT R3, R16, 0x8880, RZ ;  /* 0x0000888010037816 */ /* 0x001fca00000000ff */
[----:B------:R-:W-:-:S07]  /*e7f0*/  IMAD R2, R3, R18, RZ ;  /* 0x0000001203027224 */ /* 0x000fce00078e02ff */
.L_x_533:
[----:B------:R-:W-:Y:S05]  /*e800*/  BSYNC B1 ;  /* 0x0000000000017941 */ /* 0x000fea0003800000 */
.L_x_532:
[----:B------:R-:W-:Y:S01]  /*e810*/  @!P5 IMAD R147, R147, R17, R2 ;  /* 0x000000119393d224 */ /* 0x000fe200078e0202 */
[----:B------:R-:W-:Y:S04]  /*e820*/  BSSY B1, `(.L_x_534) ;  /* 0x0000006000017945 */ /* 0x000fe80003800000 */
[----:B------:R0:W-:Y:S01]  /*e830*/  @!P5 STG.E.U8 desc[UR36][R8.64+0xf1], R147 ;  /* 0x0000f1930800d986 */ /* 0x0001e2000c101124 */
[----:B------:R-:W-:Y:S05]  /*e840*/  @P4 BRA `(.L_x_535) ;  /* 0x00000000000c4947 */ /* 0x000fea0003800000 */
[----:B------:R-:W0:Y:S02]  /*e850*/  LDG.E.U8 R16, desc[UR36][R14.64+0xf8] ;  /* 0x0000f8240e107981 */ /* 0x000e24000c1e1100 */
[----:B0-----:R-:W-:-:S05]  /*e860*/  PRMT R3, R16, 0x8880, RZ ;  /* 0x0000888010037816 */ /* 0x001fca00000000ff */
[----:B------:R-:W-:-:S07]  /*e870*/  IMAD R2, R3, R18, RZ ;  /* 0x0000001203027224 */ /* 0x000fce00078e02ff */
.L_x_535:
[----:B------:R-:W-:Y:S05]  /*e880*/  BSYNC B1 ;  /* 0x0000000000017941 */ /* 0x000fea0003800000 */
.L_x_534:
[----:B0-----:R-:W-:Y:S01]  /*e890*/  @!P4 IMAD R3, R148, R17, R2 ;  /* 0x000000119403c224 */ /* 0x001fe200078e0202 */
[----:B------:R-:W-:Y:S04]  /*e8a0*/  BSSY B1, `(.L_x_536) ;  /* 0x0000006000017945 */ /* 0x000fe80003800000 */
[----:B------:R0:W-:Y:S01]  /*e8b0*/  @!P4 STG.E.U8 desc[UR36][R6.64+0xf8], R3 ;  /* 0x0000f8030600c986 */ /* 0x0001e2000c101124 */
[----:B------:R-:W-:Y:S05]  /*e8c0*/  @P2 BRA `(.L_x_537) ;  /* 0x00000000000c2947 */ /* 0x000fea0003800000 */
[----:B------:R-:W0:Y:S02]  /*e8d0*/  LDG.E.U8 R16, desc[UR36][R14.64+0xf9] ;  /* 0x0000f9240e107981 */ /* 0x000e24000c1e1100 */
[----:B0-----:R-:W-:-:S05]  /*e8e0*/  PRMT R3, R16, 0x8880, RZ ;  /* 0x0000888010037816 */ /* 0x001fca00000000ff */
[----:B------:R-:W-:-:S07]  /*e8f0*/  IMAD R2, R3, R18, RZ ;  /* 0x0000001203027224 */ /* 0x000fce00078e02ff */
.L_x_537:
[----:B------:R-:W-:Y:S05]  /*e900*/  BSYNC B1 ;  /* 0x0000000000017941 */ /* 0x000fea0003800000 */
.L_x_536:
[----:B------:R-:W-:Y:S01]  /*e910*/  @!P2 IMAD R149, R149, R17, R2 ;  /* 0x000000119595a224 */ /* 0x000fe200078e0202 */
[----:B------:R-:W-:Y:S04]  /*e920*/  BSSY B1, `(.L_x_538) ;  /* 0x0000006000017945 */ /* 0x000fe80003800000 */
[----:B------:R0:W-:Y:S01]  /*e930*/  @!P2 STG.E.U8 desc[UR36][R6.64+0xf9], R149 ;  /* 0x0000f9950600a986 */ /* 0x0001e2000c101124 */
[----:B------:R-:W-:Y:S05]  /*e940*/  @P6 BRA `(.L_x_539) ;  /* 0x00000000000c6947 */ /* 0x000fea0003800000 */
[----:B------:R-:W0:Y:S02]  /*e950*/  LDG.E.U8 R16, desc[UR36][R154.64+0xf8] ;  /* 0x0000f8249a107981 */ /* 0x000e24000c1e1100 */
[----:B0-----:R-:W-:-:S05]  /*e960*/  PRMT R3, R16, 0x8880, RZ ;  /* 0x0000888010037816 */ /* 0x001fca00000000ff */
[----:B------:R-:W-:-:S07]  /*e970*/  IMAD R2, R3, R18, RZ ;  /* 0x0000001203027224 */ /* 0x000fce00078e02ff */
.L_x_539:
[----:B------:R-:W-:Y:S05]  /*e980*/  BSYNC B1 ;  /* 0x0000000000017941 */ /* 0x000fea0003800000 */
.L_x_538:
[----:B0-----:R-:W-:Y:S01]  /*e990*/  @!P6 IMAD R3, R150, R17, R2 ;  /* 0x000000119603e224 */ /* 0x001fe200078e0202 */
[----:B------:R-:W-:Y:S01]  /*e9a0*/  ISETP.LT.OR P0, PT, R0, 0xfa, !P0 ;  /* 0x000000fa0000780c */ /* 0x000fe20004701670 */
[----:B------:R-:W-:Y:S03]  /*e9b0*/  BSSY B1, `(.L_x_540) ;  /* 0x0000006000017945 */ /* 0x000fe60003800000 */
[----:B------:R0:W-:Y:S09]  /*e9c0*/  @!P6 STG.E.U8 desc[UR36][R8.64+0xf8], R3 ;  /* 0x0000f8030800e986 */ /* 0x0001f2000c101124 */
[----:B------:R-:W-:Y:S05]  /*e9d0*/  @P0 BRA `(.L_x_541) ;  /* 0x00000000000c0947 */ /* 0x000fea0003800000 */
[----:B------:R-:W0:Y:S02]  /*e9e0*/  LDG.E.U8 R16, desc[UR36][R154.64+0xf9] ;  /* 0x0000f9249a107981 */ /* 0x000e24000c1e1100 */
[----:B0-----:R-:W-:-:S05]  /*e9f0*/  PRMT R3, R16, 0x8880, RZ ;  /* 0x0000888010037816 */ /* 0x001fca00000000ff */
[----:B------:R-:W-:-:S07]  /*ea00*/  IMAD R2, R3, R18, RZ ;  /* 0x0000001203027224 */ /* 0x000fce00078e02ff */
.L_x_541:
[----:B------:R-:W-:Y:S05]  /*ea10*/  BSYNC B1 ;  /* 0x0000000000017941 */ /* 0x000fea0003800000 */
.L_x_540:
[----:B------:R-:W-:Y:S01]  /*ea20*/  IMAD R151, R151, R17, R2 ;  /* 0x0000001197977224 */ /* 0x000fe200078e0202 */
[----:B------:R-:W-:Y:S06]  /*ea30*/  @P0 BRA `(.L_x_542) ;  /* 0x0000003800180947 */ /* 0x000fec0003800000 */
[----:B------:R0:W-:Y:S01]  /*ea40*/  STG.E.U8 desc[UR36][R8.64+0xf9], R151 ;  /* 0x0000f99708007986 */ /* 0x0001e2000c101124 */
[----:B------:R-:W-:Y:S05]  /*ea50*/  BRA `(.L_x_542) ;  /* 0x0000003800107947 */ /* 0x000fea0003800000 */
.L_x_29:
[----:B------:R-:W2:Y:S04]  /*ea60*/  LDL.LU R2, [R1] ;  /* 0x0000000001027983 */ /* 0x000ea80000300800 */
[----:B------:R-:W3:Y:S04]  /*ea70*/  LDL.LU R3, [R1+0xc] ;  /* 0x00000c0001037983 */ /* 0x000ee80000300800 */
[----:B------:R-:W4:Y:S04]  /*ea80*/  LDL.LU R12, [R1+0x14] ;  /* 0x00001400010c7983 */ /* 0x000f280000300800 */
[----:B------:R-:W5:Y:S04]  /*ea90*/  LDL.LU R13, [R1+0x8c] ;  /* 0x00008c00010d7983 */ /* 0x000f680000300800 */
        /* <DEDUP_REMOVED lines=63> */
[----:B------:R-:W5:Y:S01]  /*ee90*/  LDL.LU R176, [R1+0x194] ;  /* 0x0001940001b07983 */ /* 0x000f620000300800 */
[----:B------:R-:W-:-:S03]  /*eea0*/  ISETP.GE.AND P0, PT, R19, 0x1, PT ;  /* 0x000000011300780c */ /* 0x000fc60003f06270 */
[----:B------:R-:W5:Y:S04]  /*eeb0*/  LDL.LU R175, [R1+0x198] ;  /* 0x0001980001af7983 */ /* 0x000f680000300800 */
[----:B------:R-:W5:Y:S04]  /*eec0*/  LDL.LU R174, [R1+0x19c] ;  /* 0x00019c0001ae7983 */ /* 0x000f680000300800 */
[----:B------:R-:W5:Y:S04]  /*eed0*/  LDL.LU R173, [R1+0x1a0] ;  /* 0x0001a00001ad7983 */ /* 0x000f680000300800 */
[----:B------:R-:W5:Y:S01]  /*eee0*/  LDL.LU R172, [R1+0x1a4] ;  /* 0x0001a40001ac7983 */ /* 0x000f620000300800 */
[----:B------:R-:W-:-:S03]  /*eef0*/  ISETP.LT.OR P1, PT, R0, 0x1, !P0 ;  /* 0x000000010000780c */ /* 0x000fc60004721670 */
        /* <DEDUP_REMOVED lines=13> */
[----:B--2---:R-:W-:-:S03]  /*efd0*/  @!P1 IMAD R2, R2, R17, RZ ;  /* 0x0000001102029224 */ /* 0x004fc600078e02ff */
        /* <DEDUP_REMOVED lines=9> */
[----:B------:R0:W-:Y:S04]  /*f070*/  @!P1 STG.E.U8 desc[UR36][R4.64], R2 ;  /* 0x0000000204009986 */ /* 0x0001e8000c101124 */
[----:B0-----:R-:W3:Y:S01]  /*f080*/  LDL.LU R2, [R1+0x4] ;  /* 0x0000040001027983 */ /* 0x001ee20000300800 */
[----:B------:R-:W-:-:S02]  /*f090*/  ISETP.LT.OR P1, PT, R0, 0x2, !P0 ;  /* 0x000000020000780c */ /* 0x000fc40004721670 */
[----:B------:R-:W-:-:S11]  /*f0a0*/  ISETP.GE.AND P2, PT, R19, 0x9, PT ;  /* 0x000000091300780c */ /* 0x000fd60003f46270 */
[----:B---3--:R-:W-:-:S05]  /*f0b0*/  @!P1 IMAD R2, R2, R17, RZ ;  /* 0x0000001102029224 */ /* 0x008fca00078e02ff */
[----:B------:R0:W-:Y:S04]  /*f0c0*/  @!P1 STG.E.U8 desc[UR36][R4.64+0x1], R2 ;  /* 0x0000010204009986 */ /* 0x0001e8000c101124 */
[----:B0-----:R-:W3:Y:S01]  /*f0d0*/  LDL.LU R2, [R1+0x8] ;  /* 0x0000080001027983 */ /* 0x001ee20000300800 */
[C---:B------:R-:W-:Y:S02]  /*f0e0*/  ISETP.LT.OR P1, PT, R0.reuse, 0x1, !P2 ;  /* 0x000000010000780c */ /* 0x040fe40005721670 */
[C---:B------:R-:W-:Y:S02]  /*f0f0*/  ISETP.LT.OR P3, PT, R0.reuse, 0x2, !P2 ;  /* 0x000000020000780c */ /* 0x040fe40005761670 */
[----:B------:R-:W-:-:S09]  /*f100*/  ISETP.LT.OR P4, PT, R0, 0x9, !P0 ;  /* 0x000000090000780c */ /* 0x000fd20004781670 */
[----:B---3--:R-:W-:-:S05]  /*f110*/  @!P1 IMAD R2, R2, R17, RZ ;  /* 0x0000001102029224 */ /* 0x008fca00078e02ff */
[----:B------:R0:W-:Y:S04]  /*f120*/  @!P1 STG.E.U8 desc[UR36][R10.64], R2 ;  /* 0x000000020a009986 */ /* 0x0001e8000c101124 */
[----:B0-----:R-:W3:Y:S01]  /*f130*/  LDL.LU R2, [R1+0x10] ;  /* 0x0000100001027983 */ /* 0x001ee20000300800 */
[----:B------:R-:W-:Y:S01]  /*f140*/  @!P3 IMAD R3, R3, R17, RZ ;  /* 0x000000110303b224 */ /* 0x000fe200078e02ff */
[C---:B------:R-:W-:Y:S02]  /*f150*/  ISETP.LT.OR P1, PT, R0.reuse, 0xa, !P0 ;  /* 0x0000000a0000780c */ /* 0x040fe40004721670 */
[C---:B------:R-:W-:Y:S02]  /*f160*/  ISETP.LT.OR P5, PT, R0.reuse, 0x9, !P2 ;  /* 0x000000090000780c */ /* 0x040fe400057a1670 */
[----:B------:R0:W-:Y:S01]  /*f170*/  @!P3 STG.E.U8 desc[UR36][R10.64+0x1], R3 ;  /* 0x000001030a00b986 */ /* 0x0001e2000c101124 */
[----:B------:R-:W-:-:S03]  /*f180*/  ISETP.LT.OR P6, PT, R0, 0xa, !P2 ;  /* 0x0000000a0000780c */ /* 0x000fc600057c1670 */
[----:B0-----:R-:W5:Y:S01]  /*f190*/  LDL.LU R3, [R1+0x18] ;  /* 0x0000180001037983 */ /* 0x001f620000300800 */
[----:B---3--:R-:W-:-:S05]  /*f1a0*/  @!P4 IMAD R2, R2, R17, RZ ;  /* 0x000000110202c224 */ /* 0x008fca00078e02ff */
[----:B------:R0:W-:Y:S04]  /*f1b0*/  @!P4 STG.E.U8 desc[UR36][R4.64+0x8], R2 ;  /* 0x000008020400c986 */ /* 0x0001e8000c101124 */
[----:B0-----:R-:W3:Y:S01]  /*f1c0*/  LDL.LU R2, [R1+0x1c] ;  /* 0x00001c0001027983 */ /* 0x001ee20000300800 */
[-C--:B----4-:R-:W-:Y:S02]  /*f1d0*/  @!P1 IMAD R12, R12, R17.reuse, RZ ;  /* 0x000000110c0c9224 */ /* 0x090fe400078e02ff */
[----:B-----5:R-:W-:-:S03]  /*f1e0*/  @!P5 IMAD R3, R3, R17, RZ ;  /* 0x000000110303d224 */ /* 0x020fc600078e02ff */
[----:B------:R0:W-:Y:S04]  /*f1f0*/  @!P1 STG.E.U8 desc[UR36][R4.64+0x9], R12 ;  /* 0x0000090c04009986 */ /* 0x0001e8000c101124 */
[----:B------:R1:W-:Y:S04]  /*f200*/  @!P5 STG.E.U8 desc[UR36][R10.64+0x8], R3 ;  /* 0x000008030a00d986 */ /* 0x0003e8000c101124 */
[----:B0-----:R-:W4:Y:S04]  /*f210*/  LDL.LU R12, [R1+0x28] ;  /* 0x00002800010c7983 */ /* 0x001f280000300800 */
[----:B-1----:R-:W5:Y:S01]  /*f220*/  LDL.LU R3, [R1+0x20] ;  /* 0x0000200001037983 */ /* 0x002f620000300800 */
[----:B---3--:R-:W-:-:S05]  /*f230*/  @!P6 IMAD R2, R2, R17, RZ ;  /* 0x000000110202e224 */ /* 0x008fca00078e02ff */
[----:B------:R0:W-:Y:S04]  /*f240*/  @!P6 STG.E.U8 desc[UR36][R10.64+0x9], R2 ;  /* 0x000009020a00e986 */ /* 0x0001e8000c101124 */
[----:B0-----:R-:W3:Y:S01]  /*f250*/  LDL.LU R2, [R1+0x24] ;  /* 0x0000240001027983 */ /* 0x001ee20000300800 */
[C---:B------:R-:W-:Y:S02]  /*f260*/  ISETP.LT.OR P3, PT, R0.reuse, 0x11, !P0 ;  /* 0x000000110000780c */ /* 0x040fe40004761670 */
[----:B------:R-:W-:-:S11]  /*f270*/  ISETP.LT.OR P4, PT, R0, 0x12, !P0 ;  /* 0x000000120000780c */ /* 0x000fd60004781670 */
[----:B-----5:R-:W-:-:S05]  /*f280*/  @!P3 IMAD R3, R3, R17, RZ ;  /* 0x000000110303b224 */ /* 0x020fca00078e02ff */
[----:B------:R0:W-:Y:S04]  /*f290*/  @!P3 STG.E.U8 desc[UR36][R4.64+0x10], R3 ;  /* 0x000010030400b986 */ /* 0x0001e8000c101124 */
[----:B0-----:R-:W5:Y:S01]  /*f2a0*/  LDL.LU R3, [R1+0x2c] ;  /* 0x00002c0001037983 */ /* 0x001f620000300800 */
[----:B---3--:R-:W-:-:S05]  /*f2b0*/  @!P4 IMAD R2, R2, R17, RZ ;  /* 0x000000110202c224 */ /* 0x008fca00078e02ff */
[----:B------:R0:W-:Y:S04]  /*f2c0*/  @!P4 STG.E.U8 desc[UR36][R4.64+0x11], R2 ;  /* 0x000011020400c986 */ /* 0x0001e8000c101124 */
[----:B0-----:R-:W3:Y:S01]  /*f2d0*/  LDL.LU R2, [R1+0x30] ;  /* 0x0000300001027983 */ /* 0x001ee20000300800 */
[C---:B------:R-:W-:Y:S02]  /*f2e0*/  ISETP.LT.OR P1, PT, R0.reuse, 0x11, !P2 ;  /* 0x000000110000780c */ /* 0x040fe40005721670 */
[C---:B------:R-:W-:Y:S02]  /*f2f0*/  ISETP.LT.OR P5, PT, R0.reuse, 0x12, !P2 ;  /* 0x000000120000780c */ /* 0x040fe400057a1670 */
[----:B------:R-:W-:-:S09]  /*f300*/  ISETP.LT.OR P6, PT, R0, 0x19, !P0 ;  /* 0x000000190000780c */ /* 0x000fd200047c1670 */
        /* <DEDUP_REMOVED lines=38> */
[----:B------:R-:W-:-:S13]  /*f570*/  ISETP.LT.OR P6, PT, R0, 0x2a, !P0 ;  /* 0x0000002a0000780c */ /* 0x000fda00047c1670 */
[----:B-----5:R-:W-:-:S05]  /*f580*/  @!P6 IMAD R3, R3, R17, RZ ;  /* 0x000000110303e224 */ /* 0x020fca00078e02ff */
[----:B------:R-:W-:Y:S01]  /*f590*/  @!P6 STG.E.U8 desc[UR36][R4.64+0x29], R3 ;  /* 0x000029030400e986 */ /* 0x000fe2000c101124 */
[----:B---3--:R-:W-:-:S05]  /*f5a0*/  @!P5 IMAD R2, R2, R17, RZ ;  /* 0x000000110202d224 */ /* 0x008fca00078e02ff */
[----:B------:R0:W-:Y:S04]  /*f5b0*/  @!P5 STG.E.U8 desc[UR36][R4.64+0x28], R2 ;  /* 0x000028020400d986 */ /* 0x0001e8000c101124 */
[----:B0-----:R-:W3:Y:S04]  /*f5c0*/  LDL.LU R2, [R1+0x58] ;  /* 0x0000580001027983 */ /* 0x001ee80000300800 */
[----:B------:R-:W5:Y:S01]  /*f5d0*/  LDL.LU R3, [R1+0x5c] ;  /* 0x00005c0001037983 */ /* 0x000f620000300800 */
[C---:B------:R-:W-:Y:S02]  /*f5e0*/  ISETP.LT.OR P1, PT, R0.reuse, 0x29, !P2 ;  /* 0x000000290000780c */ /* 0x040fe40005721670 */
[----:B------:R-:W-:-:S11]  /*f5f0*/  ISETP.LT.OR P3, PT, R0, 0x2a, !P2 ;  /* 0x0000002a0000780c */ /* 0x000fd60005761670 */
[----:B---3--:R-:W-:-:S05]  /*f600*/  @!P1 IMAD R2, R2, R17, RZ ;  /* 0x0000001102029224 */ /* 0x008fca00078e02ff */
[----:B------:R0:W-:Y:S04]  /*f610*/  @!P1 STG.E.U8 desc[UR36][R10.64+0x28], R2 ;  /* 0x000028020a009986 */ /* 0x0001e8000c101124 */
[----:B0-----:R-:W3:Y:S01]  /*f620*/  LDL.LU R2, [R1+0x60] ;  /* 0x0000600001027983 */ /* 0x001ee20000300800 */
[----:B-----5:R-:W-:-:S05]  /*f630*/  @!P3 IMAD R3, R3, R17, RZ ;  /* 0x000000110303b224 */ /* 0x020fca00078e02ff */
[----:B------:R0:W-:Y:S04]  /*f640*/  @!P3 STG.E.U8 desc[UR36][R10.64+0x29], R3 ;  /* 0x000029030a00b986 */ /* 0x0001e8000c101124 */
[----:B0-----:R-:W5:Y:S01]  /*f650*/  LDL.LU R3, [R1+0x68] ;  /* 0x0000680001037983 */ /* 0x001f620000300800 */
[C---:B------:R-:W-:Y:S02]  /*f660*/  ISETP.LT.OR P4, PT, R0.reuse, 0x31, !P0 ;  /* 0x000000310000780c */ /* 0x040fe40004781670 */
[C---:B------:R-:W-:Y:S02]  /*f670*/  ISETP.LT.OR P5, PT, R0.reuse, 0x32, !P0 ;  /* 0x000000320000780c */ /* 0x040fe400047a1670 */
[----:B------:R-:W-:-:S11]  /*f680*/  ISETP.LT.OR P6, PT, R0, 0x31, !P2 ;  /* 0x000000310000780c */ /* 0x000fd600057c1670 */
[----:B----4-:R-:W-:-:S05]  /*f690*/  @!P5 IMAD R12, R12, R17, RZ ;  /* 0x000000110c0cd224 */ /* 0x010fca00078e02ff */
[----:B------:R-:W-:Y:S01]  /*f6a0*/  @!P5 STG.E.U8 desc[UR36][R4.64+0x31], R12 ;  /* 0x0000310c0400d986 */ /* 0x000fe2000c101124 */
[----:B---3--:R-:W-:-:S05]  /*f6b0*/  @!P4 IMAD R2, R2, R17, RZ ;  /* 0x000000110202c224 */ /* 0x008fca00078e02ff */
[----:B------:R0:W-:Y:S04]  /*f6c0*/  @!P4 STG.E.U8 desc[UR36][R4.64+0x30], R2 ;  /* 0x000030020400c986 */ /* 0x0001e8000c101124 */
[----:B0-----:R-:W3:Y:S01]  /*f6d0*/  LDL.LU R2, [R1+0x6c] ;  /* 0x00006c0001027983 */ /* 0x001ee20000300800 */
[----:B-----5:R-:W-:-:S03]  /*f6e0*/  @!P6 IMAD R3, R3, R17, RZ ;  /* 0x000000110303e224 */ /* 0x020fc600078e02ff */
[----:B------:R-:W4:Y:S04]  /*f6f0*/  LDL.LU R12, [R1+0x78] ;  /* 0x00007800010c7983 */ /* 0x000f280000300800 */
[----:B------:R0:W-:Y:S04]  /*f700*/  @!P6 STG.E.U8 desc[UR36][R10.64+0x30], R3 ;  /* 0x000030030a00e986 */ /* 0x0001e8000c101124 */
[----:B0-----:R-:W5:Y:S01]  /*f710*/  LDL.LU R3, [R1+0x70] ;  /* 0x0000700001037983 */ /* 0x001f620000300800 */
        /* <DEDUP_REMOVED lines=11> */
[-C--:B----4-:R-:W-:Y:S02]  /*f7d0*/  @!P5 IMAD R12, R12, R17.reuse, RZ ;  /* 0x000000110c0cd224 */ /* 0x090fe400078e02ff */
[----:B---3--:R-:W-:-:S05]  /*f7e0*/  @!P4 IMAD R2, R2, R17, RZ ;  /* 0x000000110202c224 */ /* 0x008fca00078e02ff */
[----:B------:R0:W-:Y:S04]  /*f7f0*/  @!P4 STG.E.U8 desc[UR36][R4.64+0x39], R2 ;  /* 0x000039020400c986 */ /* 0x0001e8000c101124 */
[----:B0-----:R-:W3:Y:S01]  /*f800*/  LDL.LU R2, [R1+0x80] ;  /* 0x0000800001027983 */ /* 0x001ee20000300800 */
[----:B-----5:R-:W-:-:S03]  /*f810*/  @!P6 IMAD R3, R3, R17, RZ ;  /* 0x000000110303e224 */ /* 0x020fc600078e02ff */
[----:B------:R0:W-:Y:S04]  /*f820*/  @!P5 STG.E.U8 desc[UR36][R10.64+0x38], R12 ;  /* 0x0000380c0a00d986 */ /* 0x0001e8000c101124 */
[----:B------:R1:W-:Y:S04]  /*f830*/  @!P6 STG.E.U8 desc[UR36][R10.64+0x39], R3 ;  /* 0x000039030a00e986 */ /* 0x0003e8000c101124 */
[----:B0-----:R-:W4:Y:S04]  /*f840*/  LDL.LU R12, [R1+0xa0] ;  /* 0x0000a000010c7983 */ /* 0x001f280000300800 */
[----:B-1----:R-:W5:Y:S01]  /*f850*/  LDL.LU R3, [R1+0x84] ;  /* 0x0000840001037983 */ /* 0x002f620000300800 */
[----:B------:R-:W-:-:S02]  /*f860*/  ISETP.LT.OR P1, PT, R0, 0x41, !P0 ;  /* 0x000000410000780c */ /* 0x000fc40004721670 */
        /* <DEDUP_REMOVED lines=9> */
[C---:B------:R-:W-:Y:S02]  /*f900*/  ISETP.LT.OR P6, PT, R0.reuse, 0x49, !P0 ;  /* 0x000000490000780c */ /* 0x040fe400047c1670 */
[----:B------:R-:W-:-:S02]  /*f910*/  ISETP.LT.OR P1, PT, R0, 0x4a, !P0 ;  /* 0x0000004a0000780c */ /* 0x000fc40004721670 */
[----:B------:R-:W-:-:S07]  /*f920*/  ISETP.LT.OR P3, PT, R0, 0x49, !P2 ;  /* 0x000000490000780c */ /* 0x000fce0005761670 */
[-C--:B------:R-:W-:Y:S02]  /*f930*/  @!P5 IMAD R13, R13, R17.reuse, RZ ;  /* 0x000000110d0dd224 */ /* 0x080fe400078e02ff */
[-C--:B------:R-:W-:Y:S02]  /*f940*/  @!P6 IMAD R15, R15, R17.reuse, RZ ;  /* 0x000000110f0fe224 */ /* 0x080fe400078e02ff */
[----:B------:R-:W-:Y:S01]  /*f950*/  @!P1 IMAD R21, R21, R17, RZ ;  /* 0x0000001115159224 */ /* 0x000fe200078e02ff */
[----:B------:R4:W-:Y:S01]  /*f960*/  @!P5 STG.E.U8 desc[UR36][R10.64+0x41], R13 ;  /* 0x0000410d0a00d986 */ /* 0x0009e2000c101124 */
[----:B------:R-:W-:-:S13]  /*f970*/  ISETP.LT.OR P5, PT, R0, 0x51, !P0 ;  /* 0x000000510000780c */ /* 0x000fda00047a1670 */
[-C--:B----4-:R-:W-:Y:S02]  /*f980*/  @!P5 IMAD R13, R12, R17.reuse, RZ ;  /* 0x000000110c0dd224 */ /* 0x090fe400078e02ff */
[----:B---3--:R-:W-:-:S05]  /*f990*/  @!P4 IMAD R2, R2, R17, RZ ;  /* 0x000000110202c224 */ /* 0x008fca00078e02ff */
[----:B------:R-:W-:Y:S01]  /*f9a0*/  @!P4 STG.E.U8 desc[UR36][R10.64+0x40], R2 ;  /* 0x000040020a00c986 */ /* 0x000fe2000c101124 */
[----:B------:R-:W-:-:S03]  /*f9b0*/  ISETP.LT.OR P4, PT, R0, 0x4a, !P2 ;  /* 0x0000004a0000780c */ /* 0x000fc60005781670 */
[----:B------:R0:W-:Y:S01]  /*f9c0*/  @!P6 STG.E.U8 desc[UR36][R4.64+0x48], R15 ;  /* 0x0000480f0400e986 */ /* 0x0001e2000c101124 */
[----:B------:R-:W-:-:S03]  /*f9d0*/  ISETP.LT.OR P6, PT, R0, 0x52, !P0 ;  /* 0x000000520000780c */ /* 0x000fc600047c1670 */
[----:B------:R-:W-:Y:S01]  /*f9e0*/  @!P1 STG.E.U8 desc[UR36][R4.64+0x49], R21 ;  /* 0x0000491504009986 */ /* 0x000fe2000c101124 */
[----:B------:R-:W-:-:S05]  /*f9f0*/  ISETP.LT.OR P1, PT, R0, 0x51, !P2 ;  /* 0x000000510000780c */ /* 0x000fca0005721670 */
[-C--:B------:R-:W-:Y:S02]  /*fa00*/  @!P4 IMAD R23, R23, R17.reuse, RZ ;  /* 0x000000111717c224 */ /* 0x080fe400078e02ff */
[-C--:B-----5:R-:W-:Y:S02]  /*fa10*/  @!P3 IMAD R3, R3, R17.reuse, RZ ;  /* 0x000000110303b224 */ /* 0x0a0fe400078e02ff */
[-C--:B0-----:R-:W-:Y:S01]  /*fa20*/  @!P6 IMAD R15, R235, R17.reuse, RZ ;  /* 0x00000011eb0fe224 */ /* 0x081fe200078e02ff */
[----:B------:R-:W-:Y:S03]  /*fa30*/  @!P4 STG.E.U8 desc[UR36][R10.64+0x49], R23 ;  /* 0x000049170a00c986 */ /* 0x000fe6000c101124 */
[----:B------:R-:W-:Y:S01]  /*fa40*/  @!P1 IMAD R153, R153, R17, RZ ;  /* 0x0000001199999224 */ /* 0x000fe200078e02ff */
[----:B------:R0:W-:Y:S01]  /*fa50*/  @!P3 STG.E.U8 desc[UR36][R10.64+0x48], R3 ;  /* 0x000048030a00b986 */ /* 0x0001e2000c101124 */
[----:B------:R-:W-:-:S02]  /*fa60*/  ISETP.LT.OR P3, PT, R0, 0x52, !P2 ;  /* 0x000000520000780c */ /* 0x000fc40005761670 */
[C---:B------:R-:W-:Y:S01]  /*fa70*/  ISETP.LT.OR P4, PT, R0.reuse, 0x59, !P0 ;  /* 0x000000590000780c */ /* 0x040fe20004781670 */
[----:B------:R1:W-:Y:S01]  /*fa80*/  @!P5 STG.E.U8 desc[UR36][R4.64+0x50], R13 ;  /* 0x0000500d0400d986 */ /* 0x0003e2000c101124 */
[----:B------:R-:W-:-:S03]  /*fa90*/  ISETP.LT.OR P5, PT, R0, 0x5a, !P0 ;  /* 0x0000005a0000780c */ /* 0x000fc600047a1670 */
[----:B------:R3:W-:Y:S01]  /*faa0*/  @!P6 STG.E.U8 desc[UR36][R4.64+0x51], R15 ;  /* 0x0000510f0400e986 */ /* 0x0007e2000c101124 */
[----:B------:R-:W-:-:S03]  /*fab0*/  ISETP.LT.OR P6, PT, R0, 0x59, !P2 ;  /* 0x000000590000780c */ /* 0x000fc600057c1670 */
[----:B------:R-:W-:Y:S01]  /*fac0*/  @!P1 STG.E.U8 desc[UR36][R10.64+0x50], R153 ;  /* 0x000050990a009986 */ /* 0x000fe2000c101124 */
[----:B------:R-:W-:Y:S01]  /*fad0*/  ISETP.LT.OR P1, PT, R0, 0x5a, !P2 ;  /* 0x0000005a0000780c */ /* 0x000fe20005721670 */
[-C--:B0-----:R-:W-:Y:S02]  /*fae0*/  @!P3 IMAD R3, R234, R17.reuse, RZ ;  /* 0x00000011ea03b224 */ /* 0x081fe400078e02ff */
[-C--:B------:R-:W-:Y:S02]  /*faf0*/  @!P4 IMAD R21, R233, R17.reuse, RZ ;  /* 0x00000011e915c224 */ /* 0x080fe400078e02ff */
[-C--:B-1----:R-:W-:Y:S01]  /*fb00*/  @!P5 IMAD R13, R232, R17.reuse, RZ ;  /* 0x00000011e80dd224 */ /* 0x082fe200078e02ff */
[----:B------:R0:W-:Y:S03]  /*fb10*/  @!P3 STG.E.U8 desc[UR36][R10.64+0x51], R3 ;  /* 0x000051030a00b986 */ /* 0x0001e6000c101124 */
[----:B---3--:R-:W-:Y:S01]  /*fb20*/  @!P6 IMAD R15, R231, R17, RZ ;  /* 0x00000011e70fe224 */ /* 0x008fe200078e02ff */
[----:B------:R1:W-:Y:S01]  /*fb30*/  @!P4 STG.E.U8 desc[UR36][R4.64+0x58], R21 ;  /* 0x000058150400c986 */ /* 0x0003e2000c101124 */
[----:B------:R-:W-:-:S02]  /*fb40*/  ISETP.LT.OR P3, PT, R0, 0x61, !P0 ;  /* 0x000000610000780c */ /* 0x000fc40004761670 */
[----:B------:R-:W-:Y:S01]  /*fb50*/  @!P1 IMAD R23, R230, R17, RZ ;  /* 0x00000011e6179224 */ /* 0x000fe200078e02ff */
        /* <DEDUP_REMOVED lines=8> */
[-C--:B-1----:R-:W-:Y:S02]  /*fbe0*/  @!P4 IMAD R21, R228, R17.reuse, RZ ;  /* 0x00000011e415c224 */ /* 0x082fe400078e02ff */
[-C--:B---3--:R-:W-:Y:S01]  /*fbf0*/  @!P5 IMAD R13, R227, R17.reuse, RZ ;  /* 0x00000011e30dd224 */ /* 0x088fe200078e02ff */
[----:B------:R0:W-:Y:S03]  /*fc00*/  @!P3 STG.E.U8 desc[UR36][R4.64+0x60], R3 ;  /* 0x000060030400b986 */ /* 0x0001e6000c101124 */
[----:B----4-:R-:W-:Y:S01]  /*fc10*/  @!P6 IMAD R15, R226, R17, RZ ;  /* 0x00000011e20fe224 */ /* 0x010fe200078e02ff */
        /* <DEDUP_REMOVED lines=134> */
[-C--:B----4-:R-:W-:Y:S01]  /*10480*/  @!P6 IMAD R15, R181, R17.reuse, RZ ;  /* 0x00000011b50fe224 */ /* 0x090fe200078e02ff */
[----:B------:R1:W-:Y:S03]  /*10490*/  @!P4 STG.E.U8 desc[UR36][R10.64+0xb8], R21 ;  /* 0x0000b8150a00c986 */ /* 0x0003e6000c101124 */
[----:B------:R-:W-:Y:S01]  /*104a0*/  @!P1 IMAD R23, R180, R17, RZ ;  /* 0x00000011b4179224 */ /* 0x000fe200078e02ff */
[C---:B------:R-:W-:Y:S01]  /*104b0*/  ISETP.LT.OR P3, PT, R0.reuse, 0xc1, !P2 ;  /* 0x000000c10000780c */ /* 0x040fe20005761670 */
[----:B------:R3:W-:Y:S01]  /*104c0*/  @!P5 STG.E.U8 desc[UR36][R10.64+0xb9], R13 ;  /* 0x0000b90d0a00d986 */ /* 0x0007e2000c101124 */
[----:B------:R-:W-:-:S02]  /*104d0*/  ISETP.LT.OR P4, PT, R0, 0xc2, !P2 ;  /* 0x000000c20000780c */ /* 0x000fc40005781670 */
[C---:B------:R-:W-:Y:S01]  /*104e0*/  ISETP.LT.OR P5, PT, R0.reuse, 0xc9, !P0 ;  /* 0x000000c90000780c */ /* 0x040fe200047a1670 */
[----:B------:R4:W-:Y:S01]  /*104f0*/  @!P6 STG.E.U8 desc[UR36][R4.64+0xc0], R15 ;  /* 0x0000c00f0400e986 */ /* 0x0009e2000c101124 */
[----:B------:R-:W-:-:S03]  /*10500*/  ISETP.LT.OR P6, PT, R0, 0xca, !P0 ;  /* 0x000000ca0000780c */ /* 0x000fc600047c1670 */
[----:B------:R-:W-:Y:S01]  /*10510*/  @!P1 STG.E.U8 desc[UR36][R4.64+0xc1], R23 ;  /* 0x0000c11704009986 */ /* 0x000fe2000c101124 */
[----:B------:R-:W-:-:S03]  /*10520*/  ISETP.LT.OR P1, PT, R0, 0xc9, !P2 ;  /* 0x000000c90000780c */ /* 0x000fc60005721670 */
[-C--:B0-----:R-:W-:Y:S02]  /*10530*/  @!P3 IMAD R3, R179, R17.reuse, RZ ;  /* 0x00000011b303b224 */ /* 0x081fe400078e02ff */
[-C--:B-1----:R-:W-:Y:S02]  /*10540*/  @!P4 IMAD R21, R178, R17.reuse, RZ ;  /* 0x00000011b215c224 */ /* 0x082fe400078e02ff */
[-C--:B---3--:R-:W-:Y:S02]  /*10550*/  @!P5 IMAD R13, R177, R17.reuse, RZ ;  /* 0x00000011b10dd224 */ /* 0x088fe400078e02ff */
[-C--:B----4-:R-:W-:Y:S01]  /*10560*/  @!P6 IMAD R15, R176, R17.reuse, RZ ;  /* 0x00000011b00fe224 */ /* 0x090fe200078e02ff */
[----:B------:R0:W-:Y:S03]  /*10570*/  @!P3 STG.E.U8 desc[UR36][R10.64+0xc0], R3 ;  /* 0x0000c0030a00b986 */ /* 0x0001e6000c101124 */
        /* <DEDUP_REMOVED lines=36> */
[----:B------:R4:W-:Y:S04]  /*107c0*/  @!P6 STG.E.U8 desc[UR36][R10.64+0xd9], R15 ;  /* 0x0000d90f0a00e986 */ /* 0x0009e8000c101124 */
[----:B------:R-:W-:Y:S01]  /*107d0*/  @!P1 STG.E.U8 desc[UR36][R4.64+0xe0], R153 ;  /* 0x0000e09904009986 */ /* 0x000fe2000c101124 */
[C---:B------:R-:W-:Y:S02]  /*107e0*/  ISETP.LT.OR P1, PT, R0.reuse, 0xea, !P0 ;  /* 0x000000ea0000780c */ /* 0x040fe40004721670 */
[----:B------:R-:W-:Y:S01]  /*107f0*/  ISETP.LT.OR P6, PT, R0, 0xe9, !P0 ;  /* 0x000000e90000780c */ /* 0x000fe200047c1670 */
[-C--:B0-----:R-:W-:Y:S02]  /*10800*/  @!P3 IMAD R3, R164, R17.reuse, RZ ;  /* 0x00000011a403b224 */ /* 0x081fe400078e02ff */
[----:B-1----:R-:W-:-:S02]  /*10810*/  @!P4 IMAD R21, R163, R17, RZ ;  /* 0x00000011a315c224 */ /* 0x002fc400078e02ff */
[----:B---3--:R-:W-:Y:S01]  /*10820*/  @!P5 IMAD R13, R162, R17, RZ ;  /* 0x00000011a20dd224 */ /* 0x008fe200078e02ff */
[----:B------:R0:W-:Y:S01]  /*10830*/  @!P3 STG.E.U8 desc[UR36][R4.64+0xe1], R3 ;  /* 0x0000e1030400b986 */ /* 0x0001e2000c101124 */
[----:B------:R-:W-:-:S04]  /*10840*/  ISETP.LT.OR P3, PT, R0, 0xe9, !P2 ;  /* 0x000000e90000780c */ /* 0x000fc80005761670 */
[-C--:B------:R-:W-:Y:S01]  /*10850*/  @!P1 IMAD R23, R160, R17.reuse, RZ ;  /* 0x00000011a0179224 */ /* 0x080fe200078e02ff */
[----:B------:R2:W-:Y:S01]  /*10860*/  @!P4 STG.E.U8 desc[UR36][R10.64+0xe0], R21 ;  /* 0x0000e0150a00c986 */ /* 0x0005e2000c101124 */
[----:B----4-:R-:W-:Y:S01]  /*10870*/  @!P6 IMAD R15, R161, R17, RZ ;  /* 0x00000011a10fe224 */ /* 0x010fe200078e02ff */
[C---:B------:R-:W-:Y:S02]  /*10880*/  ISETP.LT.OR P4, PT, R0.reuse, 0xea, !P2 ;  /* 0x000000ea0000780c */ /* 0x040fe40005781670 */
[----:B------:R1:W-:Y:S01]  /*10890*/  @!P5 STG.E.U8 desc[UR36][R10.64+0xe1], R13 ;  /* 0x0000e10d0a00d986 */ /* 0x0003e2000c101124 */
[----:B------:R-:W-:-:S03]  /*108a0*/  ISETP.LT.OR P5, PT, R0, 0xf1, !P0 ;  /* 0x000000f10000780c */ /* 0x000fc600047a1670 */
[----:B------:R-:W-:Y:S01]  /*108b0*/  @!P1 STG.E.U8 desc[UR36][R4.64+0xe9], R23 ;  /* 0x0000e91704009986 */ /* 0x000fe2000c101124 */
[----:B------:R-:W-:-:S03]  /*108c0*/  ISETP.LT.OR P1, PT, R0, 0xf2, !P0 ;  /* 0x000000f20000780c */ /* 0x000fc60004721670 */
[----:B------:R3:W-:Y:S01]  /*108d0*/  @!P6 STG.E.U8 desc[UR36][R4.64+0xe8], R15 ;  /* 0x0000e80f0400e986 */ /* 0x0007e2000c101124 */
[----:B------:R-:W-:Y:S01]  /*108e0*/  ISETP.LT.OR P6, PT, R0, 0xf1, !P2 ;  /* 0x000000f10000780c */ /* 0x000fe200057c1670 */
[-C--:B0-----:R-:W-:Y:S02]  /*108f0*/  @!P3 IMAD R3, R159, R17.reuse, RZ ;  /* 0x000000119f03b224 */ /* 0x081fe400078e02ff */
[-C--:B--2---:R-:W-:Y:S02]  /*10900*/  @!P4 IMAD R21, R158, R17.reuse, RZ ;  /* 0x000000119e15c224 */ /* 0x084fe400078e02ff */
[-C--:B-1----:R-:W-:Y:S01]  /*10910*/  @!P5 IMAD R13, R157, R17.reuse, RZ ;  /* 0x000000119d0dd224 */ /* 0x082fe200078e02ff */
[----:B------:R0:W-:Y:S01]  /*10920*/  @!P3 STG.E.U8 desc[UR36][R10.64+0xe8], R3 ;  /* 0x0000e8030a00b986 */ /* 0x0001e2000c101124 */
[----:B------:R-:W-:Y:S02]  /*10930*/  ISETP.LT.OR P3, PT, R0, 0xf2, !P2 ;  /* 0x000000f20000780c */ /* 0x000fe40005761670 */
[-C--:B---3--:R-:W-:Y:S01]  /*10940*/  @!P1 IMAD R15, R156, R17.reuse, RZ ;  /* 0x000000119c0f9224 */ /* 0x088fe200078e02ff */
[----:B------:R1:W-:Y:S03]  /*10950*/  @!P4 STG.E.U8 desc[UR36][R10.64+0xe9], R21 ;  /* 0x0000e9150a00c986 */ /* 0x0003e6000c101124 */
[----:B------:R-:W-:Y:S01]  /*10960*/  @!P6 IMAD R23, R155, R17, RZ ;  /* 0x000000119b17e224 */ /* 0x000fe200078e02ff */
[C---:B------:R-:W-:Y:S01]  /*10970*/  ISETP.LT.OR P4, PT, R0.reuse, 0xf9, !P0 ;  /* 0x000000f90000780c */ /* 0x040fe20004781670 */
[----:B------:R-:W-:Y:S01]  /*10980*/  @!P1 STG.E.U8 desc[UR36][R4.64+0xf1], R15 ;  /* 0x0000f10f04009986 */ /* 0x000fe2000c101124 */
[----:B------:R-:W-:-:S02]  /*10990*/  ISETP.LT.OR P0, PT, R0, 0xfa, !P0 ;  /* 0x000000fa0000780c */ /* 0x000fc40004701670 */
[C---:B------:R-:W-:Y:S01]  /*109a0*/  ISETP.GE.AND P1, PT, R19.reuse, 0x81, PT ;  /* 0x000000811300780c */ /* 0x040fe20003f26270 */
[----:B------:R2:W-:Y:S01]  /*109b0*/  @!P5 STG.E.U8 desc[UR36][R4.64+0xf0], R13 ;  /* 0x0000f00d0400d986 */ /* 0x0005e2000c101124 */
[C---:B------:R-:W-:Y:S02]  /*109c0*/  ISETP.LT.OR P5, PT, R0.reuse, 0xf9, !P2 ;  /* 0x000000f90000780c */ /* 0x040fe400057a1670 */
[C---:B------:R-:W-:Y:S01]  /*109d0*/  ISETP.LT.OR P2, PT, R0.reuse, 0xfa, !P2 ;  /* 0x000000fa0000780c */ /* 0x040fe20005741670 */
[----:B------:R-:W-:Y:S01]  /*109e0*/  @!P6 STG.E.U8 desc[UR36][R10.64+0xf0], R23 ;  /* 0x0000f0170a00e986 */ /* 0x000fe2000c101124 */
[----:B------:R-:W-:Y:S01]  /*109f0*/  ISETP.LT.OR P6, PT, R0, 0x1, !P1 ;  /* 0x000000010000780c */ /* 0x000fe20004fc1670 */
[-C--:B0-----:R-:W-:Y:S02]  /*10a00*/  @!P3 IMAD R3, R154, R17.reuse, RZ ;  /* 0x000000119a03b224 */ /* 0x081fe400078e02ff */
[-C--:B-1----:R-:W-:Y:S02]  /*10a10*/  @!P4 IMAD R21, R152, R17.reuse, RZ ;  /* 0x000000119815c224 */ /* 0x082fe400078e02ff */
[----:B------:R-:W-:Y:S01]  /*10a20*/  @!P0 IMAD R153, R22, R17, RZ ;  /* 0x0000001116998224 */ /* 0x000fe200078e02ff */
[----:B------:R0:W-:Y:S01]  /*10a30*/  @!P3 STG.E.U8 desc[UR36][R10.64+0xf1], R3 ;  /* 0x0000f1030a00b986 */ /* 0x0001e2000c101124 */
[----:B------:R-:W-:-:S02]  /*10a40*/  ISETP.GE.AND P3, PT, R19, 0x89, PT ;  /* 0x000000891300780c */ /* 0x000fc40003f66270 */
[-C--:B--2---:R-:W-:Y:S02]  /*10a50*/  @!P5 IMAD R13, R20, R17.reuse, RZ ;  /* 0x00000011140dd224 */ /* 0x084fe400078e02ff */
[-C--:B------:R-:W-:Y:S01]  /*10a60*/  @!P2 IMAD R15, R14, R17.reuse, RZ ;  /* 0x000000110e0fa224 */ /* 0x080fe200078e02ff */
[----:B------:R-:W-:Y:S01]  /*10a70*/  @!P0 STG.E.U8 desc[UR36][R4.64+0xf9], R153 ;  /* 0x0000f99904008986 */ /* 0x000fe2000c101124 */
[----:B------:R-:W-:Y:S01]  /*10a80*/  @!P6 IMAD R19, R24, R17, RZ ;  /* 0x000000111813e224 */ /* 0x000fe200078e02ff */
[C---:B------:R-:W-:Y:S02]  /*10a90*/  ISETP.LT.OR P0, PT, R0.reuse, 0x2, !P1 ;  /* 0x000000020000780c */ /* 0x040fe40004f01670 */
[----:B------:R1:W-:Y:S01]  /*10aa0*/  @!P4 STG.E.U8 desc[UR36][R4.64+0xf8], R21 ;  /* 0x0000f8150400c986 */ /* 0x0003e2000c101124 */
[----:B------:R-:W-:-:S03]  /*10ab0*/  ISETP.LT.OR P4, PT, R0, 0x1, !P3 ;  /* 0x000000010000780c */ /* 0x000fc60005f81670 */
[----:B------:R-:W-:Y:S01]  /*10ac0*/  @!P5 STG.E.U8 desc[UR36][R10.64+0xf8], R13 ;  /* 0x0000f80d0a00d986 */ /* 0x000fe2000c101124 */
[----:B------:R-:W-:-:S03]  /*10ad0*/  ISETP.LT.OR P5, PT, R0, 0x2, !P3 ;  /* 0x000000020000780c */ /* 0x000fc60005fa1670 */
[----:B------:R-:W-:Y:S01]  /*10ae0*/  @!P2 STG.E.U8 desc[UR36][R10.64+0xf9], R15 ;  /* 0x0000f90f0a00a986 */ /* 0x000fe2000c101124 */
[----:B------:R-:W-:-:S03]  /*10af0*/  ISETP.LT.OR P2, PT, R0, 0x9, !P1 ;  /* 0x000000090000780c */ /* 0x000fc60004f41670 */
[----:B------:R-:W-:Y:S01]  /*10b00*/  @!P6 STG.E.U8 desc[UR36][R6.64], R19 ;  /* 0x000000130600e986 */ /* 0x000fe2000c101124 */
[----:B------:R-:W-:Y:S01]  /*10b10*/  ISETP.LT.OR P6, PT, R0, 0xa, !P1 ;  /* 0x0000000a0000780c */ /* 0x000fe20004fc1670 */
[-C--:B------:R-:W-:Y:S02]  /*10b20*/  @!P0 IMAD R25, R25, R17.reuse, RZ ;  /* 0x0000001119198224 */ /* 0x080fe400078e02ff */
[-C--:B0-----:R-:W-:Y:S02]  /*10b30*/  @!P4 IMAD R3, R26, R17.reuse, RZ ;  /* 0x000000111a03c224 */ /* 0x081fe400078e02ff */
[-C--:B------:R-:W-:Y:S01]  /*10b40*/  @!P5 IMAD R27, R27, R17.reuse, RZ ;  /* 0x000000111b1bd224 */ /* 0x080fe200078e02ff */
[----:B------:R-:W-:Y:S03]  /*10b50*/  @!P0 STG.E.U8 desc[UR36][R6.64+0x1], R25 ;  /* 0x0000011906008986 */ /* 0x000fe6000c101124 */
[----:B-1----:R-:W-:Y:S01]  /*10b60*/  @!P2 IMAD R5, R28, R17, RZ ;  /* 0x000000111c05a224 */ /* 0x002fe200078e02ff */
[----:B------:R0:W-:Y:S01]  /*10b70*/  @!P4 STG.E.U8 desc[UR36][R8.64], R3 ;  /* 0x000000030800c986 */ /* 0x0001e2000c101124 */
[----:B------:R-:W-:-:S02]  /*10b80*/  ISETP.LT.OR P0, PT, R0, 0xa, !P3 ;  /* 0x0000000a0000780c */ /* 0x000fc40005f01670 */
[----:B------:R-:W-:Y:S01]  /*10b90*/  @!P6 IMAD R29, R29, R17, RZ ;  /* 0x000000111d1de224 */ /* 0x000fe200078e02ff */
[C---:B------:R-:W-:Y:S01]  /*10ba0*/  ISETP.LT.OR P4, PT, R0.reuse, 0x9, !P3 ;  /* 0x000000090000780c */ /* 0x040fe20005f81670 */
[----:B------:R-:W-:Y:S01]  /*10bb0*/  @!P5 STG.E.U8 desc[UR36][R8.64+0x1], R27 ;  /* 0x0000011b0800d986 */ /* 0x000fe2000c101124 */
[----:B------:R-:W-:-:S03]  /*10bc0*/  ISETP.LT.OR P5, PT, R0, 0x11, !P1 ;  /* 0x000000110000780c */ /* 0x000fc60004fa1670 */
[----:B------:R1:W-:Y:S01]  /*10bd0*/  @!P2 STG.E.U8 desc[UR36][R6.64+0x8], R5 ;  /* 0x000008050600a986 */ /* 0x0003e2000c101124 */
[----:B------:R-:W-:-:S03]  /*10be0*/  ISETP.LT.OR P2, PT, R0, 0x12, !P1 ;  /* 0x000000120000780c */ /* 0x000fc60004f41670 */
[----:B------:R-:W-:Y:S01]  /*10bf0*/  @!P6 STG.E.U8 desc[UR36][R6.64+0x9], R29 ;  /* 0x0000091d0600e986 */ /* 0x000fe2000c101124 */
[----:B------:R-:W-:Y:S01]  /*10c00*/  ISETP.LT.OR P6, PT, R0, 0x11, !P3 ;  /* 0x000000110000780c */ /* 0x000fe20005fc1670 */
[-C--:B------:R-:W-:Y:S02]  /*10c10*/  @!P0 IMAD R31, R31, R17.reuse, RZ ;  /* 0x000000111f1f8224 */ /* 0x080fe400078e02ff */
[-C--:B0-----:R-:W-:Y:S02]  /*10c20*/  @!P4 IMAD R3, R30, R17.reuse, RZ ;  /* 0x000000111e03c224 */ /* 0x081fe400078e02ff */
[-C--:B------:R-:W-:Y:S01]  /*10c30*/  @!P5 IMAD R11, R32, R17.reuse, RZ ;  /* 0x00000011200bd224 */ /* 0x080fe200078e02ff */
[----:B------:R-:W-:Y:S03]  /*10c40*/  @!P0 STG.E.U8 desc[UR36][R8.64+0x9], R31 ;  /* 0x0000091f08008986 */ /* 0x000fe6000c101124 */
[----:B------:R-:W-:Y:S01]  /*10c50*/  @!P2 IMAD R33, R33, R17, RZ ;  /* 0x000000112121a224 */ /* 0x000fe200078e02ff */
[----:B------:R0:W-:Y:S01]  /*10c60*/  @!P4 STG.E.U8 desc[UR36][R8.64+0x8], R3 ;  /* 0x000008030800c986 */ /* 0x0001e2000c101124 */
[----:B------:R-:W-:-:S02]  /*10c70*/  ISETP.LT.OR P0, PT, R0, 0x12, !P3 ;  /* 0x000000120000780c */ /* 0x000fc40005f01670 */
[----:B-1----:R-:W-:Y:S01]  /*10c80*/  @!P6 IMAD R5, R34, R17, RZ ;  /* 0x000000112205e224 */ /* 0x002fe200078e02ff */
[C---:B------:R-:W-:Y:S01]  /*10c90*/  ISETP.LT.OR P4, PT, R0.reuse, 0x19, !P1 ;  /* 0x000000190000780c */ /* 0x040fe20004f81670 */
[----:B------:R-:W-:Y:S01]  /*10ca0*/  @!P5 STG.E.U8 desc[UR36][R6.64+0x10], R11 ;  /* 0x0000100b0600d986 */ /* 0x000fe2000c101124 */
[----:B------:R-:W-:-:S03]  /*10cb0*/  ISETP.LT.OR P5, PT, R0, 0x1a, !P1 ;  /* 0x0000001a0000780c */ /* 0x000fc60004fa1670 */
[----:B------:R-:W-:Y:S01]  /*10cc0*/  @!P2 STG.E.U8 desc[UR36][R6.64+0x11], R33 ;  /* 0x000011210600a986 */ /* 0x000fe2000c101124 */
[----:B------:R-:W-:-:S03]  /*10cd0*/  ISETP.LT.OR P2, PT, R0, 0x19, !P3 ;  /* 0x000000190000780c */ /* 0x000fc60005f41670 */
[----:B------:R1:W-:Y:S01]  /*10ce0*/  @!P6 STG.E.U8 desc[UR36][R8.64+0x10], R5 ;  /* 0x000010050800e986 */ /* 0x0003e2000c101124 */
[----:B------:R-:W-:Y:S01]  /*10cf0*/  ISETP.LT.OR P6, PT, R0, 0x1a, !P3 ;  /* 0x0000001a0000780c */ /* 0x000fe20005fc1670 */
[-C--:B------:R-:W-:Y:S02]  /*10d00*/  @!P0 IMAD R35, R35, R17.reuse, RZ ;  /* 0x0000001123238224 */ /* 0x080fe400078e02ff */
[-C--:B0-----:R-:W-:Y:S02]  /*10d10*/  @!P4 IMAD R3, R36, R17.reuse, RZ ;  /* 0x000000112403c224 */ /* 0x081fe400078e02ff */
[-C--:B------:R-:W-:Y:S01]  /*10d20*/  @!P5 IMAD R37, R37, R17.reuse, RZ ;  /* 0x000000112525d224 */ /* 0x080fe200078e02ff */
[----:B------:R-:W-:Y:S01]  /*10d30*/  @!P0 STG.E.U8 desc[UR36][R8.64+0x11], R35 ;  /* 0x0000112308008986 */ /* 0x000fe2000c101124 */
[----:B------:R-:W-:Y:S02]  /*10d40*/  ISETP.LT.OR P0, PT, R0, 0x22, !P1 ;  /* 0x000000220000780c */ /* 0x000fe40004f01670 */
[----:B-1----:R-:W-:-:S04]  /*10d50*/  @!P2 IMAD R5, R38, R17, RZ ;  /* 0x000000112605a224 */ /* 0x002fc800078e02ff */
[----:B------:R-:W-:Y:S01]  /*10d60*/  @!P6 IMAD R39, R39, R17, RZ ;  /* 0x000000112727e224 */ /* 0x000fe200078e02ff */
[----:B------:R0:W-:Y:S01]  /*10d70*/  @!P4 STG.E.U8 desc[UR36][R6.64+0x18], R3 ;  /* 0x000018030600c986 */ /* 0x0001e2000c101124 */
[----:B------:R-:W-:-:S03]  /*10d80*/  ISETP.LT.OR P4, PT, R0, 0x21, !P1 ;  /* 0x000000210000780c */ /* 0x000fc60004f81670 */
        /* <DEDUP_REMOVED lines=216> */
[-C--:B0-----:R-:W-:Y:S02]  /*11b10*/  @!P4 IMAD R3, R110, R17.reuse, RZ ;  /* 0x000000116e03c224 */ /* 0x081fe400078e02ff */
[-C--:B------:R-:W-:Y:S02]  /*11b20*/  @!P0 IMAD R111, R111, R17.reuse, RZ ;  /* 0x000000116f6f8224 */ /* 0x080fe400078e02ff */
[-C--:B------:R-:W-:Y:S01]  /*11b30*/  @!P5 IMAD R11, R112, R17.reuse, RZ ;  /* 0x00000011700bd224 */ /* 0x080fe200078e02ff */
[----:B------:R0:W-:Y:S03]  /*11b40*/  @!P4 STG.E.U8 desc[UR36][R8.64+0xa8], R3 ;  /* 0x0000a8030800c986 */ /* 0x0001e6000c101124 */
[-C--:B------:R-:W-:Y:S01]  /*11b50*/  @!P2 IMAD R113, R113, R17.reuse, RZ ;  /* 0x000000117171a224 */ /* 0x080fe200078e02ff */
[----:B------:R-:W-:Y:S03]  /*11b60*/  @!P0 STG.E.U8 desc[UR36][R8.64+0xa9], R111 ;  /* 0x0000a96f08008986 */ /* 0x000fe6000c101124 */
[----:B-1----:R-:W-:Y:S01]  /*11b70*/  @!P6 IMAD R5, R114, R17, RZ ;  /* 0x000000117205e224 */ /* 0x002fe200078e02ff */
[C---:B------:R-:W-:Y:S01]  /*11b80*/  ISETP.LT.OR P0, PT, R0.reuse, 0xb2, !P3 ;  /* 0x000000b20000780c */ /* 0x040fe20005f01670 */
[----:B------:R-:W-:Y:S01]  /*11b90*/  @!P5 STG.E.U8 desc[UR36][R6.64+0xb0], R11 ;  /* 0x0000b00b0600d986 */ /* 0x000fe2000c101124 */
[----:B------:R-:W-:-:S02]  /*11ba0*/  ISETP.LT.OR P5, PT, R0, 0xba, !P1 ;  /* 0x000000ba0000780c */ /* 0x000fc40004fa1670 */
[C---:B------:R-:W-:Y:S01]  /*11bb0*/  ISETP.LT.OR P4, PT, R0.reuse, 0xb9, !P1 ;  /* 0x000000b90000780c */ /* 0x040fe20004f81670 */
[----:B------:R-:W-:Y:S01]  /*11bc0*/  @!P2 STG.E.U8 desc[UR36][R6.64+0xb1], R113 ;  /* 0x0000b1710600a986 */ /* 0x000fe2000c101124 */
[----:B------:R-:W-:-:S03]  /*11bd0*/  ISETP.LT.OR P2, PT, R0, 0xb9, !P3 ;  /* 0x000000b90000780c */ /* 0x000fc60005f41670 */
[----:B------:R1:W-:Y:S01]  /*11be0*/  @!P6 STG.E.U8 desc[UR36][R8.64+0xb0], R5 ;  /* 0x0000b0050800e986 */ /* 0x0003e2000c101124 */
[----:B------:R-:W-:-:S03]  /*11bf0*/  ISETP.LT.OR P6, PT, R0, 0xba, !P3 ;  /* 0x000000ba0000780c */ /* 0x000fc60005fc1670 */
[-C--:B------:R-:W-:Y:S02]  /*11c00*/  @!P0 IMAD R115, R115, R17.reuse, RZ ;  /* 0x0000001173738224 */ /* 0x080fe400078e02ff */
[-C--:B------:R-:W-:Y:S02]  /*11c10*/  @!P5 IMAD R117, R117, R17.reuse, RZ ;  /* 0x000000117575d224 */ /* 0x080fe400078e02ff */
[-C--:B0-----:R-:W-:Y:S01]  /*11c20*/  @!P4 IMAD R3, R116, R17.reuse, RZ ;  /* 0x000000117403c224 */ /* 0x081fe200078e02ff */
[----:B------:R-:W-:Y:S01]  /*11c30*/  @!P0 STG.E.U8 desc[UR36][R8.64+0xb1], R115 ;  /* 0x0000b17308008986 */ /* 0x000fe2000c101124 */
[----:B------:R-:W-:Y:S01]  /*11c40*/  ISETP.LT.OR P0, PT, R0, 0xc1, !P1 ;  /* 0x000000c10000780c */ /* 0x000fe20004f01670 */
[----:B-1----:R-:W-:-:S03]  /*11c50*/  @!P2 IMAD R5, R118, R17, RZ ;  /* 0x000000117605a224 */ /* 0x002fc600078e02ff */
[----:B------:R-:W-:Y:S01]  /*11c60*/  @!P6 IMAD R119, R119, R17, RZ ;  /* 0x000000117777e224 */ /* 0x000fe200078e02ff */
[----:B------:R-:W-:Y:S01]  /*11c70*/  @!P5 STG.E.U8 desc[UR36][R6.64+0xb9], R117 ;  /* 0x0000b9750600d986 */ /* 0x000fe2000c101124 */
[----:B------:R-:W-:-:S03]  /*11c80*/  ISETP.LT.OR P5, PT, R0, 0xc2, !P1 ;  /* 0x000000c20000780c */ /* 0x000fc60004fa1670 */
[----:B------:R0:W-:Y:S01]  /*11c90*/  @!P4 STG.E.U8 desc[UR36][R6.64+0xb8], R3 ;  /* 0x0000b8030600c986 */ /* 0x0001e2000c101124 */
[----:B------:R-:W-:-:S03]  /*11ca0*/  ISETP.LT.OR P4, PT, R0, 0xc1, !P3 ;  /* 0x000000c10000780c */ /* 0x000fc60005f81670 */
[----:B------:R-:W-:Y:S01]  /*11cb0*/  @!P6 STG.E.U8 desc[UR36][R8.64+0xb9], R119 ;  /* 0x0000b9770800e986 */ /* 0x000fe2000c101124 */
[----:B------:R-:W-:-:S03]  /*11cc0*/  ISETP.LT.OR P6, PT, R0, 0xc2, !P3 ;  /* 0x000000c20000780c */ /* 0x000fc60005fc1670 */
[----:B------:R1:W-:Y:S01]  /*11cd0*/  @!P2 STG.E.U8 desc[UR36][R8.64+0xb8], R5 ;  /* 0x0000b8050800a986 */ /* 0x0003e2000c101124 */
[----:B------:R-:W-:Y:S01]  /*11ce0*/  ISETP.LT.OR P2, PT, R0, 0xc9, !P1 ;  /* 0x000000c90000780c */ /* 0x000fe20004f41670 */
[-C--:B------:R-:W-:Y:S02]  /*11cf0*/  @!P0 IMAD R11, R120, R17.reuse, RZ ;  /* 0x00000011780b8224 */ /* 0x080fe400078e02ff */
[-C--:B------:R-:W-:Y:S02]  /*11d00*/  @!P5 IMAD R121, R121, R17.reuse, RZ ;  /* 0x000000117979d224 */ /* 0x080fe400078e02ff */
[-C--:B0-----:R-:W-:Y:S01]  /*11d10*/  @!P4 IMAD R3, R122, R17.reuse, RZ ;  /* 0x000000117a03c224 */ /* 0x081fe200078e02ff */
[----:B------:R0:W-:Y:S03]  /*11d20*/  @!P0 STG.E.U8 desc[UR36][R6.64+0xc0], R11 ;  /* 0x0000c00b06008986 */ /* 0x0001e6000c101124 */
[-C--:B------:R-:W-:Y:S01]  /*11d30*/  @!P6 IMAD R123, R123, R17.reuse, RZ ;  /* 0x000000117b7be224 */ /* 0x080fe200078e02ff */
[----:B------:R-:W-:Y:S01]  /*11d40*/  ISETP.LT.OR P0, PT, R0, 0xca, !P1 ;  /* 0x000000ca0000780c */ /* 0x000fe20004f01670 */
[----:B------:R-:W-:Y:S02]  /*11d50*/  @!P5 STG.E.U8 desc[UR36][R6.64+0xc1], R121 ;  /* 0x0000c1790600d986 */ /* 0x000fe4000c101124 */
[----:B-1----:R-:W-:Y:S01]  /*11d60*/  @!P2 IMAD R5, R124, R17, RZ ;  /* 0x000000117c05a224 */ /* 0x002fe200078e02ff */
[C---:B------:R-:W-:Y:S01]  /*11d70*/  ISETP.LT.OR P5, PT, R0.reuse, 0xc9, !P3 ;  /* 0x000000c90000780c */ /* 0x040fe20005fa1670 */
[----:B------:R1:W-:Y:S01]  /*11d80*/  @!P4 STG.E.U8 desc[UR36][R8.64+0xc0], R3 ;  /* 0x0000c0030800c986 */ /* 0x0003e2000c101124 */
        /* <DEDUP_REMOVED lines=8> */
[----:B------:R-:W-:Y:S03]  /*11e10*/  @!P0 STG.E.U8 desc[UR36][R6.64+0xc9], R125 ;  /* 0x0000c97d06008986 */ /* 0x000fe6000c101124 */
[-C--:B-1----:R-:W-:Y:S01]  /*11e20*/  @!P6 IMAD R3, R128, R17.reuse, RZ ;  /* 0x000000118003e224 */ /* 0x082fe200078e02ff */
[----:B------:R0:W-:Y:S03]  /*11e30*/  @!P5 STG.E.U8 desc[UR36][R8.64+0xc8], R11 ;  /* 0x0000c80b0800d986 */ /* 0x0001e6000c101124 */
[----:B------:R-:W-:Y:S01]  /*11e40*/  @!P2 IMAD R129, R129, R17, RZ ;  /* 0x000000118181a224 */ /* 0x000fe200078e02ff */
[C---:B------:R-:W-:Y:S01]  /*11e50*/  ISETP.LT.OR P0, PT, R0.reuse, 0xd1, !P3 ;  /* 0x000000d10000780c */ /* 0x040fe20005f01670 */
[----:B------:R-:W-:Y:S01]  /*11e60*/  @!P4 STG.E.U8 desc[UR36][R8.64+0xc9], R127 ;  /* 0x0000c97f0800c986 */ /* 0x000fe2000c101124 */
[----:B------:R-:W-:-:S02]  /*11e70*/  ISETP.LT.OR P5, PT, R0, 0xd2, !P3 ;  /* 0x000000d20000780c */ /* 0x000fc40005fa1670 */
[C---:B------:R-:W-:Y:S01]  /*11e80*/  ISETP.LT.OR P4, PT, R0.reuse, 0xd9, !P1 ;  /* 0x000000d90000780c */ /* 0x040fe20004f81670 */
[----:B------:R1:W-:Y:S01]  /*11e90*/  @!P6 STG.E.U8 desc[UR36][R6.64+0xd0], R3 ;  /* 0x0000d0030600e986 */ /* 0x0003e2000c101124 */
[----:B------:R-:W-:-:S03]  /*11ea0*/  ISETP.LT.OR P6, PT, R0, 0xda, !P1 ;  /* 0x000000da0000780c */ /* 0x000fc60004fc1670 */
[----:B------:R-:W-:Y:S01]  /*11eb0*/  @!P2 STG.E.U8 desc[UR36][R6.64+0xd1], R129 ;  /* 0x0000d1810600a986 */ /* 0x000fe2000c101124 */
[----:B------:R-:W-:-:S03]  /*11ec0*/  ISETP.LT.OR P2, PT, R0, 0xd9, !P3 ;  /* 0x000000d90000780c */ /* 0x000fc60005f41670 */
[-C--:B--2---:R-:W-:Y:S02]  /*11ed0*/  @!P0 IMAD R5, R130, R17.reuse, RZ ;  /* 0x0000001182058224 */ /* 0x084fe400078e02ff */
[-C--:B------:R-:W-:Y:S02]  /*11ee0*/  @!P5 IMAD R131, R131, R17.reuse, RZ ;  /* 0x000000118383d224 */ /* 0x080fe400078e02ff */
[-C--:B0-----:R-:W-:Y:S02]  /*11ef0*/  @!P4 IMAD R11, R132, R17.reuse, RZ ;  /* 0x00000011840bc224 */ /* 0x081fe400078e02ff */
[-C--:B------:R-:W-:Y:S01]  /*11f00*/  @!P6 IMAD R133, R133, R17.reuse, RZ ;  /* 0x000000118585e224 */ /* 0x080fe200078e02ff */
[----:B------:R0:W-:Y:S03]  /*11f10*/  @!P0 STG.E.U8 desc[UR36][R8.64+0xd0], R5 ;  /* 0x0000d00508008986 */ /* 0x0001e6000c101124 */
[----:B-1----:R-:W-:Y:S01]  /*11f20*/  @!P2 IMAD R3, R134, R17, RZ ;  /* 0x000000118603a224 */ /* 0x002fe200078e02ff */
[----:B------:R-:W-:Y:S01]  /*11f30*/  @!P5 STG.E.U8 desc[UR36][R8.64+0xd1], R131 ;  /* 0x0000d1830800d986 */ /* 0x000fe2000c101124 */
[----:B------:R-:W-:-:S02]  /*11f40*/  ISETP.LT.OR P0, PT, R0, 0xda, !P3 ;  /* 0x000000da0000780c */ /* 0x000fc40005f01670 */
        /* <DEDUP_REMOVED lines=14> */
[----:B------:R-:W-:Y:S01]  /*12030*/  @!P4 STG.E.U8 desc[UR36][R6.64+0xe1], R137 ;  /* 0x0000e1890600c986 */ /* 0x000fe2000c101124 */
[----:B------:R-:W-:-:S02]  /*12040*/  ISETP.LT.OR P0, PT, R0, 0xe9, !P1 ;  /* 0x000000e90000780c */ /* 0x000fc40004f01670 */
[C---:B------:R-:W-:Y:S01]  /*12050*/  ISETP.LT.OR P4, PT, R0.reuse, 0xea, !P1 ;  /* 0x000000ea0000780c */ /* 0x040fe20004f81670 */
[----:B------:R1:W-:Y:S01]  /*12060*/  @!P6 STG.E.U8 desc[UR36][R8.64+0xe0], R11 ;  /* 0x0000e00b0800e986 */ /* 0x0003e2000c101124 */
[C---:B------:R-:W-:Y:S02]  /*12070*/  ISETP.LT.OR P6, PT, R0.reuse, 0xe9, !P3 ;  /* 0x000000e90000780c */ /* 0x040fe40005fc1670 */
[C---:B------:R-:W-:Y:S01]  /*12080*/  ISETP.LT.OR P5, PT, R0.reuse, 0xea, !P3 ;  /* 0x000000ea0000780c */ /* 0x040fe20005fa1670 */
[----:B------:R-:W-:Y:S01]  /*12090*/  @!P2 STG.E.U8 desc[UR36][R8.64+0xe1], R139 ;  /* 0x0000e18b0800a986 */ /* 0x000fe2000c101124 */
[----:B------:R-:W-:-:S05]  /*120a0*/  ISETP.LT.OR P2, PT, R0, 0xf1, !P1 ;  /* 0x000000f10000780c */ /* 0x000fca0004f41670 */
[-C--:B--2---:R-:W-:Y:S02]  /*120b0*/  @!P0 IMAD R3, R140, R17.reuse, RZ ;  /* 0x000000118c038224 */ /* 0x084fe400078e02ff */
[-C--:B------:R-:W-:Y:S02]  /*120c0*/  @!P4 IMAD R141, R141, R17.reuse, RZ ;  /* 0x000000118d8dc224 */ /* 0x080fe400078e02ff */
[-C--:B0-----:R-:W-:Y:S02]  /*120d0*/  @!P6 IMAD R5, R142, R17.reuse, RZ ;  /* 0x000000118e05e224 */ /* 0x081fe400078e02ff */
[-C--:B------:R-:W-:Y:S02]  /*120e0*/  @!P5 IMAD R143, R143, R17.reuse, RZ ;  /* 0x000000118f8fd224 */ /* 0x080fe400078e02ff */
[----:B-1----:R-:W-:Y:S01]  /*120f0*/  @!P2 IMAD R11, R144, R17, RZ ;  /* 0x00000011900ba224 */ /* 0x002fe200078e02ff */
[----:B------:R0:W-:Y:S01]  /*12100*/  @!P0 STG.E.U8 desc[UR36][R6.64+0xe8], R3 ;  /* 0x0000e80306008986 */ /* 0x0001e2000c101124 */
[----:B------:R-:W-:-:S03]  /*12110*/  ISETP.LT.OR P0, PT, R0, 0xf2, !P1 ;  /* 0x000000f20000780c */ /* 0x000fc60004f01670 */
[----:B------:R-:W-:Y:S01]  /*12120*/  @!P4 STG.E.U8 desc[UR36][R6.64+0xe9], R141 ;  /* 0x0000e98d0600c986 */ /* 0x000fe2000c101124 */
[----:B------:R-:W-:-:S03]  /*12130*/  ISETP.LT.OR P4, PT, R0, 0xf1, !P3 ;  /* 0x000000f10000780c */ /* 0x000fc60005f81670 */
[----:B------:R-:W-:Y:S01]  /*12140*/  @!P6 STG.E.U8 desc[UR36][R8.64+0xe8], R5 ;  /* 0x0000e8050800e986 */ /* 0x000fe2000c101124 */
[----:B------:R-:W-:-:S03]  /*12150*/  ISETP.LT.OR P6, PT, R0, 0xf2, !P3 ;  /* 0x000000f20000780c */ /* 0x000fc60005fc1670 */
[----:B------:R-:W-:Y:S01]  /*12160*/  @!P5 STG.E.U8 desc[UR36][R8.64+0xe9], R143 ;  /* 0x0000e98f0800d986 */ /* 0x000fe2000c101124 */
[----:B------:R-:W-:-:S03]  /*12170*/  ISETP.LT.OR P5, PT, R0, 0xf9, !P3 ;  /* 0x000000f90000780c */ /* 0x000fc60005fa1670 */
[----:B------:R1:W-:Y:S01]  /*12180*/  @!P2 STG.E.U8 desc[UR36][R6.64+0xf0], R11 ;  /* 0x0000f00b0600a986 */ /* 0x0003e2000c101124 */
[C---:B------:R-:W-:Y:S02]  /*12190*/  ISETP.LT.OR P2, PT, R0.reuse, 0xf9, !P1 ;  /* 0x000000f90000780c */ /* 0x040fe40004f41670 */
[C---:B------:R-:W-:Y:S02]  /*121a0*/  ISETP.LT.OR P1, PT, R0.reuse, 0xfa, !P1 ;  /* 0x000000fa0000780c */ /* 0x040fe40004f21670 */
[----:B------:R-:W-:Y:S01]  /*121b0*/  ISETP.LT.OR P3, PT, R0, 0xfa, !P3 ;  /* 0x000000fa0000780c */ /* 0x000fe20005f61670 */
[-C--:B------:R-:W-:Y:S02]  /*121c0*/  @!P0 IMAD R145, R145, R17.reuse, RZ ;  /* 0x0000001191918224 */ /* 0x080fe400078e02ff */
[-C--:B0-----:R-:W-:Y:S02]  /*121d0*/  @!P4 IMAD R3, R146, R17.reuse, RZ ;  /* 0x000000119203c224 */ /* 0x081fe400078e02ff */
[----:B------:R-:W-:-:S02]  /*121e0*/  @!P6 IMAD R147, R147, R17, RZ ;  /* 0x000000119393e224 */ /* 0x000fc400078e02ff */
[-C--:B-1----:R-:W-:Y:S02]  /*121f0*/  @!P5 IMAD R11, R150, R17.reuse, RZ ;  /* 0x00000011960bd224 */ /* 0x082fe400078e02ff */
[-C--:B------:R-:W-:Y:S02]  /*12200*/  @!P2 IMAD R5, R148, R17.reuse, RZ ;  /* 0x000000119405a224 */ /* 0x080fe400078e02ff */
[-C--:B------:R-:W-:Y:S02]  /*12210*/  @!P1 IMAD R149, R149, R17.reuse, RZ ;  /* 0x0000001195959224 */ /* 0x080fe400078e02ff */
[----:B------:R-:W-:Y:S01]  /*12220*/  @!P3 IMAD R151, R151, R17, RZ ;  /* 0x000000119797b224 */ /* 0x000fe200078e02ff */
[----:B------:R0:W-:Y:S04]  /*12230*/  @!P0 STG.E.U8 desc[UR36][R6.64+0xf1], R145 ;  /* 0x0000f19106008986 */ /* 0x0001e8000c101124 */
[----:B------:R0:W-:Y:S04]  /*12240*/  @!P4 STG.E.U8 desc[UR36][R8.64+0xf0], R3 ;  /* 0x0000f0030800c986 */ /* 0x0001e8000c101124 */
[----:B------:R0:W-:Y:S04]  /*12250*/  @!P6 STG.E.U8 desc[UR36][R8.64+0xf1], R147 ;  /* 0x0000f1930800e986 */ /* 0x0001e8000c101124 */
[----:B------:R0:W-:Y:S04]  /*12260*/  @!P2 STG.E.U8 desc[UR36][R6.64+0xf8], R5 ;  /* 0x0000f8050600a986 */ /* 0x0001e8000c101124 */
[----:B------:R0:W-:Y:S04]  /*12270*/  @!P1 STG.E.U8 desc[UR36][R6.64+0xf9], R149 ;  /* 0x0000f99506009986 */ /* 0x0001e8000c101124 */
[----:B------:R0:W-:Y:S04]  /*12280*/  @!P5 STG.E.U8 desc[UR36][R8.64+0xf8], R11 ;  /* 0x0000f80b0800d986 */ /* 0x0001e8000c101124 */
[----:B------:R0:W-:Y:S02]  /*12290*/  @!P3 STG.E.U8 desc[UR36][R8.64+0xf9], R151 ;  /* 0x0000f9970800b986 */ /* 0x0001e4000c101124 */
.L_x_542:
[----:B------:R-:W-:Y:S05]  /*122a0*/  BSYNC B0 ;  /* 0x0000000000007941 */ /* 0x000fea0003800000 */
.L_x_28:
[----:B0-----:R-:W2:Y:S04]  /*122b0*/  LDL.LU R3, [R1+0x200] ;  /* 0x0002000001037983 */ /* 0x001ea80000300800 */
[----:B------:R-:W2:Y:S01]  /*122c0*/  LDL.LU R2, [R1+0x204] ;  /* 0x0002040001027983 */ /* 0x000ea20000300800 */
[----:B------:R-:W-:Y:S01]  /*122d0*/  ULDC UR4, c[0x0][0xc] ;  /* 0x0000030000047ab9 */ /* 0x000fe20000000800 */
[----:B------:R-:W-:Y:S01]  /*122e0*/  ULDC UR5, c[0x0][0x10] ;  /* 0x0000040000057ab9 */ /* 0x000fe20000000800 */
[----:B------:R-:W2:Y:S01]  /*122f0*/  LDC R5, c[0x0][0x14] ;  /* 0x00000500ff057b82 */ /* 0x000ea20000000800 */
[----:B------:R-:W-:Y:S01]  /*12300*/  UIMAD.WIDE.U32 UR4, UR4, UR5, URZ ;  /* 0x00000005040472a5 */ /* 0x000fe2000f8e003f */
[----:B------:R-:W-:Y:S01]  /*12310*/  PRMT R0, RZ, 0x7610, R0 ;  /* 0x00007610ff007816 */ /* 0x000fe20000000000 */
[----:B------:R-:W-:Y:S01]  /*12320*/  UMOV UR42, 0xffffffff ;  /* 0xffffffff002a7882 */ /* 0x000fe20000000000 */
[----:B------:R-:W-:-:S03]  /*12330*/  UMOV UR43, 0xffffffff ;  /* 0xffffffff002b7882 */ /* 0x000fc60000000000 */
[----:B--2---:R-:W-:-:S04]  /*12340*/  IMAD.WIDE.U32 R2, R5, UR4, R2 ;  /* 0x0000000405027c25 */ /* 0x004fc8000f8e0002 */
[----:B------:R-:W-:Y:S01]  /*12350*/  IMAD R5, R5, UR5, RZ ;  /* 0x0000000505057c24 */ /* 0x000fe2000f8e02ff */
[----:B------:R-:W-:Y:S01]  /*12360*/  ULDC.64 UR4, c[0x0][0x650] ;  /* 0x0001940000047ab9 */ /* 0x000fe20000000a00 */
[----:B-1-3--:R-:W-:Y:S01]  /*12370*/  IMAD.MOV.U32 R6, RZ, RZ, R2 ;  /* 0x000000ffff067224 */ /* 0x00afe200078e0002 */
[----:B------:R-:W-:Y:S01]  /*12380*/  ISETP.GE.U32.AND P0, PT, R2, UR4, PT ;  /* 0x0000000402007c0c */ /* 0x000fe2000bf06070 */
[----:B------:R-:W-:-:S05]  /*12390*/  IMAD.IADD R4, R3, 0x1, R5 ;  /* 0x0000000103047824 */ /* 0x000fca00078e0205 */
[----:B------:R0:W-:Y:S01]  /*123a0*/  STL [R1+0x200], R4 ;  /* 0x0002000401007387 */ /* 0x0001e20000100800 */
[----:B------:R-:W-:-:S03]  /*123b0*/  ISETP.GE.U32.AND.EX P0, PT, R4, UR5, PT, P0 ;  /* 0x0000000504007c0c */ /* 0x000fc6000bf06100 */
[----:B------:R0:W-:Y:S10]  /*123c0*/  STL [R1+0x204], R6 ;  /* 0x0002040601007387 */ /* 0x0001f40000100800 */
[----:B0-----:R-:W-:Y:S05]  /*123d0*/  @P0 BRA `(.L_x_543) ;  /* 0x0000000400880947 */ /* 0x001fea0003800000 */
[----:B------:R-:W0:Y:S01]  /*123e0*/  S2UR UR6, SR_CTAID.X ;  /* 0x00000000000679c3 */ /* 0x000e220000002500 */
[----:B------:R-:W-:Y:S01]  /*123f0*/  ULDC.64 UR12, c[0x0][0x628] ;  /* 0x00018a00000c7ab9 */ /* 0x000fe20000000a00 */
[----:B------:R-:W-:Y:S01]  /*12400*/  ULDC UR4, c[0x0][0x150] ;  /* 0x0000540000047ab9 */ /* 0x000fe20000000800 */
[----:B------:R-:W-:Y:S01]  /*12410*/  ISETP.NE.U32.AND P0, PT, RZ, UR12, PT ;  /* 0x0000000cff007c0c */ /* 0x000fe2000bf05070 */
[----:B------:R-:W-:Y:S01]  /*12420*/  ULDC UR15, c[0x0][0x630] ;  /* 0x00018c00000f7ab9 */ /* 0x000fe20000000800 */
[----:B------:R-:W-:Y:S01]  /*12430*/  R2UR UR16, R6 ;  /* 0x00000000061072ca */ /* 0x000fe200000e0000 */
[----:B------:R-:W-:Y:S01]  /*12440*/  ULDC UR19, c[0x0][0x154] ;  /* 0x0000550000137ab9 */ /* 0x000fe20000000800 */
[----:B------:R-:W-:Y:S01]  /*12450*/  ISETP.NE.AND.EX P0, PT, RZ, UR13, PT, P0 ;  /* 0x0000000dff007c0c */ /* 0x000fe2000bf05300 */
[----:B------:R-:W1:Y:S01]  /*12460*/  S2UR UR18, SR_CTAID.Y ;  /* 0x00000000001279c3 */ /* 0x000e620000002600 */
[----:B------:R-:W-:Y:S02]  /*12470*/  R2UR UR17, R4 ;  /* 0x00000000041172ca */ /* 0x000fe400000e0000 */
[----:B------:R-:W-:-:S02]  /*12480*/  R2UR UR10, R6 ;  /* 0x00000000060a72ca */ /* 0x000fc400000e0000 */
[----:B------:R-:W-:Y:S02]  /*12490*/  R2UR UR11, R4 ;  /* 0x00000000040b72ca */ /* 0x000fe400000e0000 */
[----:B0-----:R-:W-:-:S05]  /*124a0*/  I2FP.F32.U32 R0, UR6 ;  /* 0x0000000600007c45 */ /* 0x001fca0008201000 */
[----:B------:R-:W-:-:S04]  /*124b0*/  FMUL R0, R0, UR4 ;  /* 0x0000000400007c20 */ /* 0x000fc80008400000 */
[----:B------:R0:W2:Y:S01]  /*124c0*/  F2I.U32.TRUNC.NTZ R2, R0 ;  /* 0x0000000000027305 */ /* 0x0000a2000020f000 */
[----:B-1----:R-:W-:Y:S05]  /*124d0*/  @!P0 BRA `(.L_x_544) ;  /* 0x0000000000308947 */ /* 0x002fea0003800000 */
        /* <DEDUP_REMOVED lines=12> */
.L_x_544:
[----:B------:R-:W-:Y:S01]  /*125a0*/  USHF.R.U64 UR43, UR10, UR15, UR11 ;  /* 0x0000000f0a2b7299 */ /* 0x000fe2000800120b */
[----:B0-----:R-:W-:Y:S01]  /*125b0*/  I2FP.F32.U32 R0, UR18 ;  /* 0x0000001200007c45 */ /* 0x001fe20008201000 */
[----:B------:R-:W-:Y:S02]  /*125c0*/  USHF.R.U32.HI UR4, URZ, UR15, UR11 ;  /* 0x0000000f3f047299 */ /* 0x000fe4000801160b */
        /* <DEDUP_REMOVED lines=8> */
[----:B------:R-:W-:Y:S01]  /*12650*/  UIMAD.WIDE.U32 UR8, UR10, UR12, UR8 ;  /* 0x0000000c0a0872a5 */ /* 0x000fe2000f8e0008 */
[----:B--2---:R-:W-:Y:S01]  /*12660*/  R2UR UR12, R2 ;  /* 0x00000000020c72ca */ /* 0x004fe200000e0000 */
[----:B------:R-:W-:Y:S01]  /*12670*/  UIMAD UR10, UR10, UR13, UR4 ;  /* 0x0000000d0a0a72a4 */ /* 0x000fe2000f8e0204 */
[----:B------:R-:W-:Y:S01]  /*12680*/  ULDC UR11, c[0x0][0x618] ;  /* 0x00018600000b7ab9 */ /* 0x000fe20000000800 */
[----:B------:R-:W-:Y:S02]  /*12690*/  ULDC UR21, c[0x0][0x658] ;  /* 0x0001960000157ab9 */ /* 0x000fe40000000800 */
[----:B------:R-:W-:Y:S01]  /*126a0*/  UIADD3 UR9, UR9, UR10, URZ ;  /* 0x0000000a09097290 */ /* 0x000fe2000fffe03f */
[----:B------:R-:W-:Y:S01]  /*126b0*/  UMOV UR15, 0xffffffff ;  /* 0xffffffff000f7882 */ /* 0x000fe20000000000 */
[----:B------:R-:W-:Y:S01]  /*126c0*/  ULDC.64 UR4, c[0x0][0x640] ;  /* 0x0001900000047ab9 */ /* 0x000fe20000000a00 */
[----:B------:R-:W-:Y:S01]  /*126d0*/  USHF.L.U32 UR15, UR15, UR21, URZ ;  /* 0x000000150f0f7299 */ /* 0x000fe2000800063f */
[----:B------:R-:W-:Y:S01]  /*126e0*/  ISETP.NE.U32.AND P0, PT, RZ, UR4, PT ;  /* 0x00000004ff007c0c */ /* 0x000fe2000bf05070 */
[----:B------:R-:W-:-:S02]  /*126f0*/  USHF.R.U64 UR16, UR8, UR11, UR9 ;  /* 0x0000000b08107299 */ /* 0x000fc40008001209 */
[----:B------:R-:W-:Y:S01]  /*12700*/  USHF.R.U32.HI UR8, URZ, UR11, UR9 ;  /* 0x0000000b3f087299 */ /* 0x000fe20008011609 */
[----:B0-----:R-:W-:Y:S01]  /*12710*/  R2UR UR14, R0 ;  /* 0x00000000000e72ca */ /* 0x001fe200000e0000 */
[----:B------:R-:W-:Y:S01]  /*12720*/  ULDC UR17, c[0x0][0x608] ;  /* 0x0001820000117ab9 */ /* 0x000fe20000000800 */
[----:B------:R-:W-:Y:S01]  /*12730*/  ULOP3.LUT UR41, URZ, UR15, URZ, 0x33, !UPT ;  /* 0x0000000f3f297292 */ /* 0x000fe2000f8e333f */
[----:B------:R-:W-:Y:S01]  /*12740*/  ISETP.NE.AND.EX P0, PT, RZ, UR5, PT, P0 ;  /* 0x00000005ff007c0c */ /* 0x000fe2000bf05300 */
[----:B------:R-:W-:Y:S02]  /*12750*/  USHF.R.U64 UR15, UR16, UR17, UR8 ;  /* 0x00000011100f7299 */ /* 0x000fe40008001208 */
[----:B------:R-:W-:Y:S02]  /*12760*/  USHF.R.U32.HI UR8, URZ, UR17, UR8 ;  /* 0x000000113f087299 */ /* 0x000fe40008011608 */
[----:B------:R-:W-:Y:S02]  /*12770*/  UIADD3 UR12, -UR12, URZ, URZ ;  /* 0x0000003f0c0c7290 */ /* 0x000fe4000fffe13f */
[----:B------:R-:W-:Y:S01]  /*12780*/  USHF.R.U64 UR17, UR15, UR21, UR8 ;  /* 0x000000150f117299 */ /* 0x000fe20008001208 */
[----:B------:R-:W-:Y:S01]  /*12790*/  UMOV UR19, 0x1 ;  /* 0x0000000100137882 */ /* 0x000fe20000000000 */
[----:B------:R-:W-:Y:S01]  /*127a0*/  ULDC UR13, c[0x0][0x144] ;  /* 0x00005100000d7ab9 */ /* 0x000fe20000000800 */
[----:B------:R-:W-:Y:S01]  /*127b0*/  ULDC UR7, c[0x0][0x600] ;  /* 0x0001800000077ab9 */ /* 0x000fe20000000800 */
[----:B------:R-:W-:-:S02]  /*127c0*/  USHF.L.U32 UR24, UR19, UR21, URZ ;  /* 0x0000001513187299 */ /* 0x000fc4000800063f */
[----:B------:R-:W-:Y:S02]  /*127d0*/  USHF.R.U32.HI UR8, URZ, UR21, UR8 ;  /* 0x000000153f087299 */ /* 0x000fe40008011608 */
[----:B------:R-:W-:Y:S02]  /*127e0*/  UIMAD UR21, UR13, UR12, UR6 ;  /* 0x0000000c0d1572a4 */ /* 0x000fe4000f8e0206 */
[----:B------:R-:W-:Y:S02]  /*127f0*/  UIADD3 UR20, UR7, -0x1, URZ ;  /* 0xffffffff07147890 */ /* 0x000fe4000fffe03f */
[----:B------:R-:W-:Y:S01]  /*12800*/  UIADD3 UR19, -UR14, URZ, URZ ;  /* 0x0000003f0e137290 */ /* 0x000fe2000fffe13f */
        /* <DEDUP_REMOVED lines=17> */
.L_x_545:
[----:B------:R-:W-:Y:S01]  /*12920*/  UISETP.NE.AND UP0, UPT, UR46, URZ, UPT ;  /* 0x0000003f2e00728c */ /* 0x000fe2000bf05270 */
[----:B------:R-:W-:Y:S01]  /*12930*/  MOV R0, 0x1 ;  /* 0x0000000100007802 */ /* 0x000fe20000000f00 */
[----:B------:R-:W-:Y:S02]  /*12940*/  USHF.R.U64 UR4, UR6, UR22, UR8 ;  /* 0x0000001606047299 */ /* 0x000fe40008001208 */
[----:B------:R-:W-:Y:S02]  /*12950*/  ULOP3.LUT UR41, UR15, UR41, URZ, 0xc0, !UPT ;  /* 0x000000290f297292 */ /* 0x000fe4000f8ec03f */
[----:B------:R-:W-:Y:S02]  /*12960*/  UIADD3 UR5, -UR4, URZ, URZ ;  /* 0x0000003f04057290 */ /* 0x000fe4000fffe13f */
[----:B------:R-:W-:Y:S02]  /*12970*/  UIMAD UR41, UR24, UR4, UR41 ;  /* 0x00000004182972a4 */ /* 0x000fe4000f8e0229 */
[----:B------:R-:W-:-:S02]  /*12980*/  ULOP3.LUT UR16, UR16, UR20, URZ, 0xc0, !UPT ;  /* 0x0000001410107292 */ /* 0x000fc4000f8ec03f */
[----:B------:R-:W-:Y:S02]  /*12990*/  @UP0 UIMAD UR21, UR25, UR19, UR18 ;  /* 0x00000013191502a4 */ /* 0x000fe4000f8e0212 */
[----:B------:R-:W-:-:S03]  /*129a0*/  UIMAD UR4, UR5, UR23, UR17 ;  /* 0x00000017050472a4 */ /* 0x000fc6000f8e0211 */
[----:B------:R-:W-:Y:S01]  /*129b0*/  ULDC UR5, c[0x0][0x610] ;  /* 0x0001840000057ab9 */ /* 0x000fe20000000800 */
[----:B------:R-:W-:Y:S02]  /*129c0*/  UIMAD UR4, UR4, UR7, UR16 ;  /* 0x00000007040472a4 */ /* 0x000fe4000f8e0210 */
[----:B------:R-:W-:-:S04]  /*129d0*/  UIMAD UR41, UR41, UR5, UR21 ;  /* 0x00000005292972a4 */ /* 0x000fc8000f8e0215 */
[----:B------:R-:W-:Y:S02]  /*129e0*/  USEL UR42, UR4, UR41, !UP0 ;  /* 0x00000029042a7287 */ /* 0x000fe4000c000000 */
[----:B------:R-:W-:-:S12]  /*129f0*/  USEL UR41, UR41, UR4, !UP0 ;  /* 0x0000000429297287 */ /* 0x000fd8000c000000 */
.L_x_543:
[----:B------:R-:W-:-:S13]  /*12a00*/  LOP3.LUT P0, RZ, R0, 0xff, RZ, 0xc0, !PT ;  /* 0x000000ff00ff7812 */ /* 0x000fda000780c0ff */
[----:B------:R-:W-:Y:S05]  /*12a10*/  @P0 BRA `(.L_x_546) ;  /* 0xfffffee400ac0947 */ /* 0x000fea000383ffff */
[----:B------:R-:W-:Y:S05]  /*12a20*/  EXIT ;  /* 0x000000000000794d */ /* 0x000fea0003800000 */
.L_x_3:
[----:B------:R-:W2:Y:S01]  /*12a30*/  LDL R5, [R1+0x204] ;  /* 0x0002040001057983 */ /* 0x000ea20000100800 */
[----:B------:R-:W-:-:S03]  /*12a40*/  ULDC.64 UR8, c[0x0][0x650] ;  /* 0x0001940000087ab9 */ /* 0x000fc60000000a00 */
[----:B------:R-:W3:Y:S01]  /*12a50*/  LDL R4, [R1+0x200] ;  /* 0x0002000001047983 */ /* 0x000ee20000100800 */
[----:B------:R-:W-:Y:S01]  /*12a60*/  PRMT R0, RZ, 0x7610, R0 ;  /* 0x00007610ff007816 */ /* 0x000fe20000000000 */
[----:B------:R-:W-:Y:S01]  /*12a70*/  IMAD.MOV.U32 R3, RZ, RZ, -0x1 ;  /* 0xffffffffff037424 */ /* 0x000fe200078e00ff */
[----:B------:R-:W-:Y:S01]  /*12a80*/  MOV R9, 0xffffffff ;  /* 0xffffffff00097802 */ /* 0x000fe20000000f00 */
[----:B------:R-:W-:Y:S01]  /*12a90*/  IMAD.MOV.U32 R2, RZ, RZ, -0x1 ;  /* 0xffffffffff027424 */ /* 0x000fe200078e00ff */
[----:B--2---:R-:W-:-:S04]  /*12aa0*/  ISETP.GE.U32.AND P0, PT, R5, UR8, PT ;  /* 0x0000000805007c0c */ /* 0x004fc8000bf06070 */
[----:B---3--:R-:W-:-:S13]  /*12ab0*/  ISETP.GE.U32.AND.EX P0, PT, R4, UR9, PT, P0 ;  /* 0x0000000904007c0c */ /* 0x008fda000bf06100 */
[----:B------:R-:W-:Y:S05]  /*12ac0*/  @P0 BRA `(.L_x_547) ;  /* 0x00000004008c0947 */ /* 0x000fea0003800000 */
[----:B------:R-:W-:Y:S01]  /*12ad0*/  I2FP.F32.U32 R0, UR4 ;  /* 0x0000000400007c45 */ /* 0x000fe20008201000 */
[----:B0-----:R-:W-:Y:S01]  /*12ae0*/  ULDC.64 UR16, c[0x0][0x628] ;  /* 0x00018a0000107ab9 */ /* 0x001fe20000000a00 */
        /* <DEDUP_REMOVED lines=24> */
.L_x_548:
        /* <DEDUP_REMOVED lines=24> */
[----:B------:R-:W-:Y:S01]  /*12df0*/  UMOV UR19, 0x1 ;  /* 0x0000000100137882 */ /* 0x000fe20000000000 */
[----:B------:R-:W-:Y:S01]  /*12e00*/  ULDC UR20, c[0x0][0x608] ;  /* 0x0001820000147ab9 */ /* 0x000fe20000000800 */
[----:B------:R-:W-:Y:S01]  /*12e10*/  USHF.L.U32 UR26, UR19, UR23, URZ ;  /* 0x00000017131a7299 */ /* 0x000fe2000800063f */
[----:B------:R-:W-:Y:S01]  /*12e20*/  ISETP.NE.AND.EX P0, PT, RZ, UR9, PT, P0 ;  /* 0x00000009ff007c0c */ /* 0x000fe2000bf05300 */
[----:B------:R-:W-:Y:S02]  /*12e30*/  USHF.R.U64 UR19, UR18, UR20, UR11 ;  /* 0x0000001412137299 */ /* 0x000fe4000800120b */
[----:B------:R-:W-:Y:S02]  /*12e40*/  USHF.R.U32.HI UR11, URZ, UR20, UR11 ;  /* 0x000000143f0b7299 */ /* 0x000fe4000801160b */
[----:B------:R-:W-:-:S02]  /*12e50*/  UIADD3 UR15, -UR15, URZ, URZ ;  /* 0x0000003f0f0f7290 */ /* 0x000fc4000fffe13f */
[----:B------:R-:W-:Y:S01]  /*12e60*/  USHF.R.U64 UR20, UR19, UR23, UR11 ;  /* 0x0000001713147299 */ /* 0x000fe2000800120b */
[----:B------:R-:W-:Y:S01]  /*12e70*/  ULDC UR16, c[0x0][0x144] ;  /* 0x0000510000107ab9 */ /* 0x000fe20000000800 */
[----:B------:R-:W-:Y:S01]  /*12e80*/  ULDC UR6, c[0x0][0x600] ;  /* 0x0001800000067ab9 */ /* 0x000fe20000000800 */
[----:B------:R-:W-:Y:S02]  /*12e90*/  USHF.R.U32.HI UR11, URZ, UR23, UR11 ;  /* 0x000000173f0b7299 */ /* 0x000fe4000801160b */
[----:B------:R-:W-:Y:S02]  /*12ea0*/  UIMAD UR23, UR16, UR15, UR4 ;  /* 0x0000000f101772a4 */ /* 0x000fe4000f8e0204 */
[----:B------:R-:W-:Y:S02]  /*12eb0*/  UIADD3 UR22, UR6, -0x1, URZ ;  /* 0xffffffff06167890 */ /* 0x000fe4000fffe03f */
[----:B------:R-:W-:Y:S02]  /*12ec0*/  ULOP3.LUT UR27, URZ, UR13, URZ, 0x33, !UPT ;  /* 0x0000000d3f1b7292 */ /* 0x000fe4000f8e333f */
        /* <DEDUP_REMOVED lines=18> */
.L_x_549:
[----:B------:R-:W-:Y:S01]  /*12ff0*/  UISETP.NE.AND UP0, UPT, UR46, URZ, UPT ;  /* 0x0000003f2e00728c */ /* 0x000fe2000bf05270 */
[----:B------:R-:W-:Y:S01]  /*13000*/  IMAD.MOV.U32 R0, RZ, RZ, 0x1 ;  /* 0x00000001ff007424 */ /* 0x000fe200078e00ff */
[----:B------:R-:W-:Y:S01]  /*13010*/  USHF.R.U64 UR8, UR4, UR24, UR11 ;  /* 0x0000001804087299 */ /* 0x000fe2000800120b */
[----:B------:R-:W-:Y:S01]  /*13020*/  IMAD.U32 R9, RZ, RZ, UR5 ;  /* 0x00000005ff097e24 */ /* 0x000fe2000f8e00ff */
[----:B------:R-:W-:Y:S02]  /*13030*/  ULOP3.LUT UR4, UR19, UR27, URZ, 0xc0, !UPT ;  /* 0x0000001b13047292 */ /* 0x000fe4000f8ec03f */
[----:B------:R-:W-:Y:S02]  /*13040*/  ULOP3.LUT UR18, UR18, UR22, URZ, 0xc0, !UPT ;  /* 0x0000001612127292 */ /* 0x000fe4000f8ec03f */
[----:B------:R-:W-:-:S03]  /*13050*/  UIMAD UR4, UR26, UR8, UR4 ;  /* 0x000000081a0472a4 */ /* 0x000fc6000f8e0204 */
[----:B------:R-:W-:Y:S02]  /*13060*/  @UP0 UIMAD UR23, UR28, UR21, UR7 ;  /* 0x000000151c1702a4 */ /* 0x000fe4000f8e0207 */
[----:B------:R-:W-:-:S03]  /*13070*/  UIADD3 UR7, -UR8, URZ, URZ ;  /* 0x0000003f08077290 */ /* 0x000fc6000fffe13f */
[----:B------:R-:W-:Y:S01]  /*13080*/  ULDC UR8, c[0x0][0x610] ;  /* 0x0001840000087ab9 */ /* 0x000fe20000000800 */
[----:B------:R-:W-:Y:S02]  /*13090*/  UIMAD UR7, UR7, UR25, UR20 ;  /* 0x00000019070772a4 */ /* 0x000fe4000f8e0214 */
[----:B------:R-:W-:Y:S02]  /*130a0*/  UIMAD UR4, UR4, UR8, UR23 ;  /* 0x00000008040472a4 */ /* 0x000fe4000f8e0217 */
[----:B------:R-:W-:-:S04]  /*130b0*/  UIMAD UR7, UR7, UR6, UR18 ;  /* 0x00000006070772a4 */ /* 0x000fc8000f8e0212 */
[----:B------:R-:W-:Y:S02]  /*130c0*/  USEL UR6, UR7, UR4, !UP0 ;  /* 0x0000000407067287 */ /* 0x000fe4000c000000 */
[----:B------:R-:W-:-:S04]  /*130d0*/  USEL UR4, UR4, UR7, !UP0 ;  /* 0x0000000704047287 */ /* 0x000fc8000c000000 */
[----:B------:R-:W-:Y:S02]  /*130e0*/  MOV R2, UR6 ;  /* 0x0000000600027c02 */ /* 0x000fe40008000f00 */
[----:B------:R-:W-:-:S07]  /*130f0*/  IMAD.U32 R3, RZ, RZ, UR4 ;  /* 0x00000004ff037e24 */ /* 0x000fce000f8e00ff */
.L_x_547:
[----:B------:R-:W-:-:S08]  /*13100*/  NOP ;  /* 0x0000000000007918 */ /* 0x000fd00000000000 */
[----:B0-----:R-:W0:-:S00]  /*13110*/  USETMAXREG.DEALLOC.CTAPOOL 0x18 ;  /* 0x00000018000079c8 */ /* 0x001e0000080e0500 */
[----:B------:R-:W-:-:S13]  /*13120*/  ISETP.NE.AND P0, PT, RZ, UR10, PT ;  /* 0x0000000aff007c0c */ /* 0x000fda000bf05270 */
[----:B------:R-:W-:Y:S05]  /*13130*/  @P0 EXIT ;  /* 0x000000000000094d */ /* 0x000fea0003800000 */
[----:B0-----:R-:W-:Y:S01]  /*13140*/  LOP3.LUT P0, RZ, R0, 0xff, RZ, 0xc0, !PT ;  /* 0x000000ff00ff7812 */ /* 0x001fe2000780c0ff */
[----:B------:R-:W-:Y:S01]  /*13150*/  IMAD.MOV.U32 R0, RZ, RZ, 0x1 ;  /* 0x00000001ff007424 */ /* 0x000fe200078e00ff */
[----:B------:R-:W-:-:S11]  /*13160*/  MOV R6, RZ ;  /* 0x000000ff00067202 */ /* 0x000fd60000000f00 */
[----:B------:R-:W-:Y:S05]  /*13170*/  @!P0 BRA `(.L_x_550) ;  /* 0x0000000c005c8947 */ /* 0x000fea0003800000 */
[----:B------:R-:W0:Y:S01]  /*13180*/  S2R R4, SR_TID.X ;  /* 0x0000000000047919 */ /* 0x000e220000002100 */
[----:B------:R-:W-:Y:S01]  /*13190*/  ULDC UR4, c[0x0][0x28c] ;  /* 0x0000a30000047ab9 */ /* 0x000fe20000000800 */
[----:B------:R-:W-:Y:S01]  /*131a0*/  ULDC UR6, c[0x0][0x658] ;  /* 0x0001960000067ab9 */ /* 0x000fe20000000800 */
[----:B------:R-:W-:Y:S01]  /*131b0*/  UIADD3 UR10, UR4, 0x3f, URZ ;  /* 0x0000003f040a7890 */ /* 0x000fe2000fffe03f */
[----:B------:R-:W-:Y:S01]  /*131c0*/  BSSY B0, `(.L_x_550) ;  /* 0x00000d2000007945 */ /* 0x000fe20003800000 */
[----:B------:R-:W-:Y:S01]  /*131d0*/  UMOV UR7, 0xffffffff ;  /* 0xffffffff00077882 */ /* 0x000fe20000000000 */
[----:B------:R-:W-:Y:S01]  /*131e0*/  ULDC UR5, c[0x0][0x600] ;  /* 0x0001800000057ab9 */ /* 0x000fe20000000800 */
[----:B------:R-:W-:Y:S01]  /*131f0*/  UMOV UR9, 0x1 ;  /* 0x0000000100097882 */ /* 0x000fe20000000000 */
[----:B------:R-:W-:Y:S01]  /*13200*/  USHF.L.U32 UR7, UR7, UR6, URZ ;  /* 0x0000000607077299 */ /* 0x000fe2000800063f */
[----:B------:R-:W-:Y:S01]  /*13210*/  IMAD.MOV.U32 R8, RZ, RZ, 0x1 ;  /* 0x00000001ff087424 */ /* 0x000fe200078e00ff */
[----:B------:R-:W-:Y:S01]  /*13220*/  UIADD3 UR4, UR5, -0x1, URZ ;  /* 0xffffffff05047890 */ /* 0x000fe2000fffe03f */
[----:B------:R-:W-:Y:S01]  /*13230*/  IMAD.MOV.U32 R0, RZ, RZ, 0x1 ;  /* 0x00000001ff007424 */ /* 0x000fe200078e00ff */
[----:B------:R-:W-:Y:S01]  /*13240*/  USHF.R.S32.HI UR11, URZ, 0x1f, UR10 ;  /* 0x0000001f3f0b7899 */ /* 0x000fe2000801140a */
[----:B------:R-:W-:Y:S01]  /*13250*/  MOV R6, RZ ;  /* 0x000000ff00067202 */ /* 0x000fe20000000f00 */
[----:B------:R-:W-:Y:S01]  /*13260*/  ULDC UR8, c[0x0][0xc] ;  /* 0x0000030000087ab9 */ /* 0x000fe20000000800 */
[----:B------:R-:W-:-:S02]  /*13270*/  USHF.L.U32 UR5, UR9, UR6, URZ ;  /* 0x0000000609057299 */ /* 0x000fc4000800063f */
[----:B------:R-:W-:Y:S01]  /*13280*/  ULEA.HI UR11, UR11, UR10, URZ, 0x6 ;  /* 0x0000000a0b0b7291 */ /* 0x000fe2000f8f303f */
[----:B------:R-:W-:Y:S01]  /*13290*/  ULDC UR9, c[0x0][0x10] ;  /* 0x0000040000097ab9 */ /* 0x000fe20000000800 */
[----:B------:R-:W-:Y:S02]  /*132a0*/  ULOP3.LUT UR6, URZ, UR7, URZ, 0x33, !UPT ;  /* 0x000000073f067292 */ /* 0x000fe4000f8e333f */
[----:B------:R-:W-:Y:S01]  /*132b0*/  UIMAD.WIDE.U32 UR8, UR8, UR9, URZ ;  /* 0x00000009080872a5 */ /* 0x000fe2000f8e003f */
[----:B------:R-:W-:Y:S01]  /*132c0*/  ULDC UR7, c[0x0][0x14] ;  /* 0x0000050000077ab9 */ /* 0x000fe20000000800 */
[----:B------:R-:W-:Y:S02]  /*132d0*/  USHF.R.S32.HI UR18, URZ, 0x6, UR11 ;  /* 0x000000063f127899 */ /* 0x000fe4000801140b */
[----:B------:R-:W-:Y:S02]  /*132e0*/  UIMAD.WIDE.U32 UR20, UR8, UR7, URZ ;  /* 0x00000007081472a5 */ /* 0x000fe4000f8e003f */
[----:B------:R-:W-:-:S02]  /*132f0*/  UIMAD UR13, UR9, UR7, URZ ;  /* 0x00000007090d72a4 */ /* 0x000fc4000f8e023f */
[----:B------:R-:W-:Y:S01]  /*13300*/  ULOP3.LUT UR24, UR40, 0x2, URZ, 0xfc, !UPT ;  /* 0x0000000228187892 */ /* 0x000fe2000f8efc3f */
[C---:B0-----:R-:W-:Y:S01]  /*13310*/  LOP3.LUT P3, RZ, R4.reuse, 0x7f, RZ, 0xc0, !PT ;  /* 0x0000007f04ff7812 */ /* 0x041fe2000786c0ff */
[----:B------:R-:W-:Y:S01]  /*13320*/  UIADD3 UR13, UR21, UR13, URZ ;  /* 0x0000000d150d7290 */ /* 0x000fe2000fffe03f */
[----:B------:R-:W-:Y:S01]  /*13330*/  LOP3.LUT P0, RZ, R4, 0x1f, RZ, 0xc0, !PT ;  /* 0x0000001f04ff7812 */ /* 0x000fe2000780c0ff */
[----:B------:R-:W-:Y:S01]  /*13340*/  UIADD3 UR25, UR18, 0x1, URZ ;  /* 0x0000000112197890 */ /* 0x000fe2000fffe03f */
[----:B------:R-:W-:Y:S02]  /*13350*/  ULDC.64 UR22, c[0x0][0x198] ;  /* 0x0000660000167ab9 */ /* 0x000fe40000000a00 */
[----:B------:R-:W-:-:S13]  /*13360*/  PLOP3.LUT P0, PT, P0, P3, PT, 0x8a, 0x0 ;  /* 0x000000000000781c */ /* 0x000fda0000707172 */
.L_x_562:
[----:B------:R-:W-:-:S03]  /*13370*/  UMOV UR7, 0xffffffff ;  /* 0xffffffff00077882 */ /* 0x000fc60000000000 */
[----:B------:R-:W-:Y:S05]  /*13380*/  BRA.DIV UR7, `(.L_x_551) ;  /* 0x0000000e077c7947 */ /* 0x000fea000b800000 */
[----:B------:R-:W-:-:S13]  /*13390*/  ELECT P6, URZ, PT ;  /* 0x00000000003f782f */ /* 0x000fda00038c0000 */
.L_x_571:
[----:B------:R-:W0:Y:S01]  /*133a0*/  LDC R4, c[0x0][0x28c] ;  /* 0x0000a300ff047b82 */ /* 0x000e220000000800 */
[----:B------:R-:W-:Y:S01]  /*133b0*/  BSSY B1, `(.L_x_552) ;  /* 0x0000035000017945 */ /* 0x000fe20003800000 */
[----:B0-----:R-:W-:-:S13]  /*133c0*/  ISETP.LT.OR P6, PT, R4, 0x1, !P6 ;  /* 0x000000010400780c */ /* 0x001fda00077c1670 */
[----:B------:R-:W-:Y:S05]  /*133d0*/  @P6 BRA `(.L_x_553) ;  /* 0x0000000000c86947 */ /* 0x000fea0003800000 */
[----:B------:R-:W-:Y:S01]  /*133e0*/  IMAD.SHL.U32 R11, R3, 0x100, RZ ;  /* 0x00000100030b7824 */ /* 0x000fe200078e00ff */
[----:B------:R-:W-:Y:S01]  /*133f0*/  MOV R12, RZ ;  /* 0x000000ff000c7202 */ /* 0x000fe20000000f00 */
[----:B------:R-:W-:Y:S01]  /*13400*/  IMAD.SHL.U32 R2, R2, 0x100, RZ ;  /* 0x0000010002027824 */ /* 0x000fe200078e00ff */
[----:B------:R-:W-:Y:S01]  /*13410*/  MOV R4, R6 ;  /* 0x0000000600047202 */ /* 0x000fe20000000f00 */
[----:B------:R-:W-:Y:S02]  /*13420*/  IMAD.U32 R14, RZ, RZ, UR25 ;  /* 0x00000019ff0e7e24 */ /* 0x000fe4000f8e00ff */
[----:B------:R-:W-:-:S07]  /*13430*/  IMAD.MOV.U32 R3, RZ, RZ, R0 ;  /* 0x000000ffff037224 */ /* 0x000fce00078e0000 */
.L_x_557:
[----:B------:R-:W0:Y:S01]  /*13440*/  S2R R10, SR_CgaCtaId ;  /* 0x00000000000a7919 */ /* 0x000e220000008800 */
[----:B------:R-:W-:Y:S01]  /*13450*/  MOV R5, 0x400 ;  /* 0x0000040000057802 */ /* 0x000fe20000000f00 */
[----:B------:R-:W1:Y:S03]  /*13460*/  @!P3 LDC R7, c[0x0][0x500] ;  /* 0x00014000ff07bb82 */ /* 0x000e660000000800 */
[----:B0-----:R-:W-:Y:S02]  /*13470*/  LEA R13, R10, R5, 0x18 ;  /* 0x000000050a0d7211 */ /* 0x001fe400078ec0ff */
[----:B------:R-:W-:-:S03]  /*13480*/  SHF.L.U32 R5, R3, 0x1f, RZ ;  /* 0x0000001f03057819 */ /* 0x000fc600000006ff */
[----:B------:R-:W-:-:S04]  /*13490*/  IMAD R10, R4, 0x8, R13 ;  /* 0x00000008040a7824 */ /* 0x000fc800078e020d */
[----:B------:R-:W0:Y:S02]  /*134a0*/  SYNCS.PHASECHK.TRANS64.TRYWAIT P1, [R10+URZ+0x10], R5 ;  /* 0x000010050a0075a7 */ /* 0x000e24000802017f */
[----:B01----:R-:W-:Y:S05]  /*134b0*/  @!P1 BRA `(.L_x_554) ;  /* 0x0000000c00509947 */ /* 0x003fea0003800000 */
.L_x_572:
[----:B------:R-:W-:Y:S01]  /*134c0*/  UPRMT UR7, UR24, 0x9910, URZ ;  /* 0x0000991018077896 */ /* 0x000fe2000800003f */
[----:B------:R1:W-:Y:S03]  /*134d0*/  @!P3 SYNCS.ARRIVE.TRANS64 RZ, [R10+URZ], R7 ;  /* 0x000000070affb9a7 */ /* 0x0003e6000800003f */
[----:B------:R-:W-:-:S06]  /*134e0*/  UISETP.NE.AND UP0, UPT, UR7, 0x2, UPT ;  /* 0x000000020700788c */ /* 0x000fcc000bf05270 */
[----:B------:R-:W-:-:S13]  /*134f0*/  PLOP3.LUT P1, PT, PT, PT, UP0, 0x80, 0x0 ;  /* 0x000000000000781c */ /* 0x000fda0003f2f008 */
[----:B-1----:R-:W-:Y:S05]  /*13500*/  @P1 BRA `(.L_x_555) ;  /* 0x0000000000041947 */ /* 0x002fea0003800000 */
[----:B------:R-:W-:Y:S01]  /*13510*/  BPT.TRAP 0x1 ;  /* 0x000000040000795c */ /* 0x000fe20000300000 */
.L_x_555:
[----:B------:R-:W-:Y:S05]  /*13520*/  @P0 BRA `(.L_x_556) ;  /* 0x0000000000040947 */ /* 0x000fea0003800000 */
[----:B------:R-:W-:Y:S01]  /*13530*/  BPT.TRAP 0x1 ;  /* 0x000000040000795c */ /* 0x000fe20000300000 */
.L_x_556:
[----:B------:R-:W-:Y:S01]  /*13540*/  IMAD R13, R4, 0x4000, R13 ;  /* 0x00004000040d7824 */ /* 0x000fe200078e020d */
[----:B------:R-:W-:Y:S01]  /*13550*/  R2UR UR9, R10 ;  /* 0x000000000a0972ca */ /* 0x000fe200000e0000 */
[----:B------:R-:W-:Y:S01]  /*13560*/  VIADD R14, R14, 0xffffffff ;  /* 0xffffffff0e0e7836 */ /* 0x000fe20000000000 */
[----:B------:R-:W-:Y:S01]  /*13570*/  UIADD3 UR14, UP0, UR22, 0xf0, URZ ;  /* 0x000000f0160e7890 */ /* 0x000fe2000ff1e03f */
[----:B------:R-:W-:Y:S01]  /*13580*/  R2UR UR11, R11 ;  /* 0x000000000b0b72ca */ /* 0x000fe200000e0000 */
[----:B------:R-:W-:Y:S01]  /*13590*/  UIADD3 UR26, UP1, UR22, 0x1f0, URZ ;  /* 0x000001f0161a7890 */ /* 0x000fe2000ff3e03f */
[----:B------:R-:W-:Y:S01]  /*135a0*/  R2UR UR7, R13 ;  /* 0x000000000d0772ca */ /* 0x000fe200000e0000 */
[----:B------:R-:W-:Y:S01]  /*135b0*/  UIADD3.X UR15, URZ, UR23, URZ, UP0, !UPT ;  /* 0x000000173f0f7290 */ /* 0x000fe200087fe43f */
[----:B------:R-:W-:Y:S01]  /*135c0*/  R2UR UR10, R12 ;  /* 0x000000000c0a72ca */ /* 0x000fe200000e0000 */
[----:B------:R-:W-:Y:S01]  /*135d0*/  UIADD3.X UR27, URZ, UR23, URZ, UP1, !UPT ;  /* 0x000000173f1b7290 */ /* 0x000fe20008ffe43f */
[----:B------:R-:W-:Y:S01]  /*135e0*/  R2UR UR12, R9 ;  /* 0x00000000090c72ca */ /* 0x000fe200000e0000 */
[----:B------:R-:W-:Y:S01]  /*135f0*/  UMOV UR16, 0x0 ;  /* 0x0000000000107882 */ /* 0x000fe20000000000 */
[----:B------:R-:W-:Y:S01]  /*13600*/  R2UR UR19, R2 ;  /* 0x00000000021372ca */ /* 0x000fe200000e0000 */
[----:B------:R-:W-:Y:S01]  /*13610*/  UMOV UR17, 0x10000000 ;  /* 0x1000000000117882 */ /* 0x000fe20000000000 */
[----:B------:R-:W-:Y:S01]  /*13620*/  ISETP.GT.AND P2, PT, R14, 0x1, PT ;  /* 0x000000010e00780c */ /* 0x000fe20003f44270 */
[----:B------:R-:W-:Y:S01]  /*13630*/  VIADD R12, R12, 0x40 ;  /* 0x000000400c0c7836 */ /* 0x000fe20000000000 */
[----:B------:R-:W-:-:S03]  /*13640*/  IADD3 R4, R4, 0x1, RZ ;  /* 0x0000000104047810 */ /* 0x000fc60007ffe0ff */
[----:B------:R-:W-:Y:S01]  /*13650*/  UIADD3 UR8, UR7, 0x100, URZ ;  /* 0x0000010007087890 */ /* 0x000fe2000fffe03f */
[----:B------:R-:W-:Y:S01]  /*13660*/  ISETP.NE.AND P1, PT, R4, 0x2, PT ;  /* 0x000000020400780c */ /* 0x000fe20003f25270 */
[----:B------:R-:W-:-:S03]  /*13670*/  UIADD3 UR7, UR7, 0x8100, URZ ;  /* 0x0000810007077890 */ /* 0x000fc6000fffe03f */
[----:B0-----:R-:W-:Y:S02]  /*13680*/  SEL R10, RZ, 0x1, P1 ;  /* 0x00000001ff0a7807 */ /* 0x001fe40000800000 */
[----:B------:R-:W-:Y:S02]  /*13690*/  SEL R4, R4, RZ, P1 ;  /* 0x000000ff04047207 */ /* 0x000fe40000800000 */
[----:B------:R0:W-:Y:S01]  /*136a0*/  UTMALDG.3D [UR8], [UR14], desc[UR16] ;  /* 0x000010080e0075b4 */ /* 0x0001e20008011000 */
[----:B------:R-:W-:Y:S01]  /*136b0*/  LOP3.LUT R3, R3, R10, RZ, 0x3c, !PT ;  /* 0x0000000a03037212 */ /* 0x000fe200078e3cff */
[----:B0-----:R-:W-:Y:S01]  /*136c0*/  UMOV UR8, UR7 ;  /* 0x0000000700087c82 */ /* 0x001fe20008000000 */
[----:B------:R-:W-:Y:S02]  /*136d0*/  UMOV UR11, UR19 ;  /* 0x00000013000b7c82 */ /* 0x000fe40008000000 */
[----:B------:R0:W-:Y:S02]  /*136e0*/  UTMALDG.3D [UR8], [UR26], desc[UR16] ;  /* 0x000010081a0075b4 */ /* 0x0001e40008011000 */
[----:B0-----:R-:W-:Y:S05]  /*136f0*/  @P2 BRA `(.L_x_557) ;  /* 0xfffffffc00502947 */ /* 0x001fea000383ffff */
.L_x_553:
[----:B------:R-:W-:Y:S05]  /*13700*/  BSYNC B1 ;  /* 0x0000000000017941 */ /* 0x000fea0003800000 */
.L_x_552:
[----:B------:R-:W2:Y:S01]  /*13710*/  LDL.LU R15, [R1+0x200] ;  /* 0x00020000010f7983 */ /* 0x000ea20000300800 */
[----:B------:R-:W-:Y:S01]  /*13720*/  LOP3.LUT P4, RZ, R8, 0xff, RZ, 0xc0, !PT ;  /* 0x000000ff08ff7812 */ /* 0x000fe2000788c0ff */
[----:B------:R-:W-:Y:S02]  /*13730*/  ULDC.64 UR8, c[0x0][0x650] ;  /* 0x0001940000087ab9 */ /* 0x000fe40000000a00 */
[----:B------:R-:W3:Y:S01]  /*13740*/  LDL.LU R13, [R1+0x204] ;  /* 0x00020400010d7983 */ /* 0x000ee20000300800 */
[----:B------:R-:W-:Y:S01]  /*13750*/  IADD3 R6, R6, UR18, RZ ;  /* 0x0000001206067c10 */ /* 0x000fe2000fffe0ff */
[----:B------:R-:W-:Y:S01]  /*13760*/  BSSY B1, `(.L_x_558) ;  /* 0x0000075000017945 */ /* 0x000fe20003800000 */
[----:B------:R-:W-:Y:S01]  /*13770*/  IMAD.MOV.U32 R9, RZ, RZ, -0x1 ;  /* 0xffffffffff097424 */ /* 0x000fe200078e00ff */
[----:B------:R-:W-:Y:S02]  /*13780*/  PRMT R4, RZ, 0x7610, R4 ;  /* 0x00007610ff047816 */ /* 0x000fe40000000004 */
[----:B------:R-:W-:-:S02]  /*13790*/  SHF.R.U32.HI R2, RZ, 0x1, R6 ;  /* 0x00000001ff027819 */ /* 0x000fc40000011606 */
[----:B------:R-:W-:Y:S02]  /*137a0*/  ISETP.GT.U32.AND P1, PT, R6, 0x1, PT ;  /* 0x000000010600780c */ /* 0x000fe40003f24070 */
[----:B------:R-:W0:Y:S01]  /*137b0*/  @P4 S2R R3, SR_CgaCtaId ;  /* 0x0000000000034919 */ /* 0x000e220000008800 */
[----:B------:R-:W-:Y:S02]  /*137c0*/  LOP3.LUT R2, R2, 0x1, RZ, 0xc0, !PT ;  /* 0x0000000102027812 */ /* 0x000fe400078ec0ff */
[----:B------:R-:W-:Y:S02]  /*137d0*/  LOP3.LUT R6, R6, 0x1, RZ, 0xc0, !PT ;  /* 0x0000000106067812 */ /* 0x000fe400078ec0ff */
[----:B------:R-:W-:Y:S02]  /*137e0*/  ISETP.NE.U32.AND P2, PT, R2, 0x1, PT ;  /* 0x000000010200780c */ /* 0x000fe40003f45070 */
[----:B------:R-:W-:Y:S02]  /*137f0*/  @P4 MOV R2, 0x400 ;  /* 0x0000040000024802 */ /* 0x000fe40000000f00 */
[----:B------:R-:W-:-:S02]  /*13800*/  PRMT R8, RZ, 0x7610, R8 ;  /* 0x00007610ff087816 */ /* 0x000fc40000000008 */
[----:B0-----:R-:W-:Y:S01]  /*13810*/  @P4 LEA R2, R3, R2, 0x18 ;  /* 0x0000000203024211 */ /* 0x001fe200078ec0ff */
[----:B------:R-:W-:-:S03]  /*13820*/  IMAD.U32 R3, RZ, RZ, UR18 ;  /* 0x00000012ff037e24 */ /* 0x000fc6000f8e00ff */
[----:B------:R0:W-:Y:S02]  /*13830*/  @P4 SYNCS.ARRIVE.TRANS64.A1T0 RZ, [R2+URZ+0x38], RZ ;  /* 0x000038ff02ff49a7 */ /* 0x0001e4000810003f */
[C---:B------:R-:W-:Y:S02]  /*13840*/  ISETP.LT.U32.AND P1, PT, R3.reuse, 0x2, P1 ;  /* 0x000000020300780c */ /* 0x040fe40000f21070 */
[----:B------:R-:W-:Y:S02]  /*13850*/  ISETP.GT.U32.AND P2, PT, R3, 0x1, !P2 ;  /* 0x000000010300780c */ /* 0x000fe40005744070 */
[----:B------:R-:W-:Y:S02]  /*13860*/  SEL R3, RZ, 0x1, !P1 ;  /* 0x00000001ff037807 */ /* 0x000fe40004800000 */
[----:B0-----:R-:W-:-:S04]  /*13870*/  SEL R2, RZ, 0x1, !P2 ;  /* 0x00000001ff027807 */ /* 0x001fc80005000000 */
[----:B------:R-:W-:Y:S01]  /*13880*/  LOP3.LUT R0, R2, R0, R3, 0x96, !PT ;  /* 0x0000000002007212 */ /* 0x000fe200078e9603 */
[----:B------:R-:W-:Y:S01]  /*13890*/  IMAD.MOV.U32 R3, RZ, RZ, -0x1 ;  /* 0xffffffffff037424 */ /* 0x000fe200078e00ff */
[----:B------:R-:W-:Y:S02]  /*138a0*/  MOV R2, 0xffffffff ;  /* 0xffffffff00027802 */ /* 0x000fe40000000f00 */
[----:B---3--:R-:W-:-:S04]  /*138b0*/  IADD3 R13, P1, R13, UR20, RZ ;  /* 0x000000140d0d7c10 */ /* 0x008fc8000ff3e0ff */
[----:B--2---:R-:W-:Y:S01]  /*138c0*/  IADD3.X R15, R15, UR13, RZ, P1, !PT ;  /* 0x0000000d0f0f7c10 */ /* 0x004fe20008ffe4ff */
[----:B------:R0:W-:Y:S01]  /*138d0*/  STL [R1+0x204], R13 ;  /* 0x0002040d01007387 */ /* 0x0001e20000100800 */
[----:B------:R-:W-:-:S03]  /*138e0*/  ISETP.GE.U32.AND P1, PT, R13, UR8, PT ;  /* 0x000000080d007c0c */ /* 0x000fc6000bf26070 */
[----:B------:R0:W-:Y:S01]  /*138f0*/  STL [R1+0x200], R15 ;  /* 0x0002000f01007387 */ /* 0x0001e20000100800 */
[----:B------:R-:W-:-:S13]  /*13900*/  ISETP.GE.U32.AND.EX P1, PT, R15, UR9, PT, P1 ;  /* 0x000000090f007c0c */ /* 0x000fda000bf26110 */
[----:B0-----:R-:W-:Y:S05]  /*13910*/  @P1 BRA `(.L_x_559) ;  /* 0x0000000400641947 */ /* 0x001fea0003800000 */
[----:B------:R-:W0:Y:S01]  /*13920*/  S2R R7, SR_CTAID.X ;  /* 0x0000000000077919 */ /* 0x000e220000002500 */
[----:B------:R-:W-:Y:S01]  /*13930*/  ULDC UR7, c[0x0][0x150] ;  /* 0x0000540000077ab9 */ /* 0x000fe20000000800 */
[----:B------:R-:W1:Y:S01]  /*13940*/  LDC R4, c[0x0][0x144] ;  /* 0x00005100ff047b82 */ /* 0x000e620000000800 */
[----:B------:R-:W-:Y:S01]  /*13950*/  UISETP.NE.AND UP0, UPT, UR46, URZ, UPT ;  /* 0x0000003f2e00728c */ /* 0x000fe2000bf05270 */
[----:B------:R-:W2:Y:S01]  /*13960*/  S2R R5, SR_CTAID.Y ;  /* 0x0000000000057919 */ /* 0x000ea20000002600 */
[----:B------:R-:W-:Y:S01]  /*13970*/  ULDC.64 UR8, c[0x0][0x628] ;  /* 0x00018a0000087ab9 */ /* 0x000fe20000000a00 */
[----:B------:R-:W-:-:S03]  /*13980*/  ULDC UR10, c[0x0][0x630] ;  /* 0x00018c00000a7ab9 */ /* 0x000fc60000000800 */
[----:B------:R-:W-:Y:S01]  /*13990*/  PLOP3.LUT P1, PT, PT, PT, UP0, 0x80, 0x0 ;  /* 0x000000000000781c */ /* 0x000fe20003f2f008 */
[----:B------:R-:W3:Y:S01]  /*139a0*/  LDC R10, c[0x0][0x148] ;  /* 0x00005200ff0a7b82 */ /* 0x000ee20000000800 */
[----:B0-----:R-:W-:Y:S02]  /*139b0*/  I2FP.F32.U32 R2, R7 ;  /* 0x0000000700027245 */ /* 0x001fe40000201000 */
[----:B--2---:R-:W-:-:S03]  /*139c0*/  I2FP.F32.U32 R3, R5 ;  /* 0x0000000500037245 */ /* 0x004fc60000201000 */
[----:B------:R-:W-:Y:S01]  /*139d0*/  FMUL R2, R2, UR7 ;  /* 0x0000000702027c20 */ /* 0x000fe20008400000 */
[----:B------:R-:W-:Y:S02]  /*139e0*/  ULDC UR7, c[0x0][0x154] ;  /* 0x0000550000077ab9 */ /* 0x000fe40000000800 */
[----:B------:R-:W-:-:S03]  /*139f0*/  FMUL R9, R3, UR7 ;  /* 0x0000000703097c20 */ /* 0x000fc60008400000 */
[----:B------:R-:W0:Y:S08]  /*13a00*/  F2I.U32.TRUNC.NTZ R2, R2 ;  /* 0x0000000200027305 */ /* 0x000e30000020f000 */
[----:B------:R-:W2:Y:S01]  /*13a10*/  F2I.U32.TRUNC.NTZ R9, R9 ;  /* 0x0000000900097305 */ /* 0x000ea2000020f000 */
[----:B0-----:R-:W-:Y:S02]  /*13a20*/  IMAD.MOV R3, RZ, RZ, -R2 ;  /* 0x000000ffff037224 */ /* 0x001fe400078e0a02 */
[----:B------:R-:W-:-:S02]  /*13a30*/  IMAD.MOV.U32 R2, RZ, RZ, R13 ;  /* 0x000000ffff027224 */ /* 0x000fc400078e000d */
[----:B-1----:R-:W-:Y:S01]  /*13a40*/  IMAD R7, R4, R3, R7 ;  /* 0x0000000304077224 */ /* 0x002fe200078e0207 */
[----:B--2---:R-:W-:-:S05]  /*13a50*/  IADD3 R3, -R9, RZ, RZ ;  /* 0x000000ff09037210 */ /* 0x004fca0007ffe1ff */
[----:B---3--:R-:W-:Y:S01]  /*13a60*/  @P1 IMAD R7, R10, R3, R5 ;  /* 0x000000030a071224 */ /* 0x008fe200078e0205 */
[----:B------:R-:W-:Y:S01]  /*13a70*/  ISETP.NE.U32.AND P1, PT, RZ, UR8, PT ;  /* 0x00000008ff007c0c */ /* 0x000fe2000bf25070 */
[----:B------:R-:W-:-:S03]  /*13a80*/  IMAD.MOV.U32 R3, RZ, RZ, R15 ;  /* 0x000000ffff037224 */ /* 0x000fc600078e000f */
[----:B------:R-:W-:-:S13]  /*13a90*/  ISETP.NE.AND.EX P1, PT, RZ, UR9, PT, P1 ;  /* 0x00000009ff007c0c */ /* 0x000fda000bf25310 */
[----:B------:R-:W-:Y:S05]  /*13aa0*/  @!P1 BRA `(.L_x_560) ;  /* 0x0000000000289947 */ /* 0x000fea0003800000 */
[----:B------:R-:W-:Y:S02]  /*13ab0*/  ULDC UR7, c[0x0][0x634] ;  /* 0x00018d0000077ab9 */ /* 0x000fe40000000800 */
[----:B------:R-:W-:-:S04]  /*13ac0*/  IADD3 R3, P1, R13, UR7, RZ ;  /* 0x000000070d037c10 */ /* 0x000fc8000ff3e0ff */
[----:B------:R-:W-:-:S05]  /*13ad0*/  IADD3.X R9, RZ, R15, RZ, P1, !PT ;  /* 0x0000000fff097210 */ /* 0x000fca0000ffe4ff */
[----:B------:R-:W-:-:S04]  /*13ae0*/  IMAD.WIDE.U32 R4, R9, UR8, RZ ;  /* 0x0000000809047c25 */ /* 0x000fc8000f8e00ff */
[----:B------:R-:W-:-:S04]  /*13af0*/  IMAD.WIDE.U32 R4, P1, R3, UR9, R4 ;  /* 0x0000000903047c25 */ /* 0x000fc8000f820004 */
[----:B------:R-:W-:-:S04]  /*13b00*/  IMAD.WIDE.U32 R2, R3, UR8, RZ ;  /* 0x0000000803027c25 */ /* 0x000fc8000f8e00ff */
[----:B------:R-:W-:Y:S01]  /*13b10*/  IMAD.MOV.U32 R2, RZ, RZ, R5 ;  /* 0x000000ffff027224 */ /* 0x000fe200078e0005 */
[----:B------:R-:W-:Y:S01]  /*13b20*/  IADD3 RZ, P2, R3, R4, RZ ;  /* 0x0000000403ff7210 */ /* 0x000fe20007f5e0ff */
[----:B------:R-:W-:-:S04]  /*13b30*/  IMAD.X R3, RZ, RZ, RZ, P1 ;  /* 0x000000ffff037224 */ /* 0x000fc800008e06ff */
[----:B------:R-:W-:-:S08]  /*13b40*/  IMAD.WIDE.U32.X R2, R9, UR9, R2, P2 ;  /* 0x0000000909027c25 */ /* 0x000fd000090e0402 */
.L_x_560:
[--C-:B------:R-:W-:Y:S01]  /*13b50*/  SHF.R.U64 R9, R2, UR10, R3.reuse ;  /* 0x0000000a02097c19 */ /* 0x100fe20008001203 */
[----:B------:R-:W-:Y:S01]  /*13b60*/  ULDC.64 UR8, c[0x0][0x620] ;  /* 0x0001880000087ab9 */ /* 0x000fe20000000a00 */
[----:B------:R-:W-:Y:S01]  /*13b70*/  SHF.R.U32.HI R2, RZ, UR10, R3 ;  /* 0x0000000aff027c19 */ /* 0x000fe20008011603 */
[----:B------:R-:W-:Y:S01]  /*13b80*/  IMAD.MOV.U32 R3, RZ, RZ, R15 ;  /* 0x000000ffff037224 */ /* 0x000fe200078e000f */
[----:B------:R-:W-:Y:S01]  /*13b90*/  IADD3 R11, P1, RZ, -R9, RZ ;  /* 0x80000009ff0b7210 */ /* 0x000fe20007f3e0ff */
[----:B------:R-:W-:-:S03]  /*13ba0*/  ULDC UR7, c[0x0][0x618] ;  /* 0x0001860000077ab9 */ /* 0x000fc60000000800 */
[----:B------:R-:W-:-:S05]  /*13bb0*/  IADD3.X R2, RZ, ~R2, RZ, P1, !PT ;  /* 0x80000002ff027210 */ /* 0x000fca0000ffe4ff */
[----:B------:R-:W-:-:S04]  /*13bc0*/  IMAD R2, R2, UR8, RZ ;  /* 0x0000000802027c24 */ /* 0x000fc8000f8e02ff */
[----:B------:R-:W-:Y:S02]  /*13bd0*/  IMAD R5, R11, UR9, R2 ;  /* 0x000000090b057c24 */ /* 0x000fe4000f8e0202 */
[----:B------:R-:W-:-:S04]  /*13be0*/  IMAD.MOV.U32 R2, RZ, RZ, R13 ;  /* 0x000000ffff027224 */ /* 0x000fc800078e000d */
[----:B------:R-:W-:Y:S01]  /*13bf0*/  IMAD.WIDE.U32 R2, R11, UR8, R2 ;  /* 0x000000080b027c25 */ /* 0x000fe2000f8e0002 */
[----:B------:R-:W-:Y:S02]  /*13c00*/  ULDC.64 UR8, c[0x0][0x640] ;  /* 0x0001900000087ab9 */ /* 0x000fe40000000a00 */
[----:B------:R-:W-:Y:S02]  /*13c10*/  ISETP.NE.U32.AND P1, PT, RZ, UR8, PT ;  /* 0x00000008ff007c0c */ /* 0x000fe4000bf25070 */
[----:B------:R-:W-:Y:S02]  /*13c20*/  IADD3 R3, R3, R5, RZ ;  /* 0x0000000503037210 */ /* 0x000fe40007ffe0ff */
[----:B------:R-:W-:Y:S02]  /*13c30*/  ISETP.NE.AND.EX P1, PT, RZ, UR9, PT, P1 ;  /* 0x00000009ff007c0c */ /* 0x000fe4000bf25310 */
[--C-:B------:R-:W-:Y:S02]  /*13c40*/  SHF.R.U64 R10, R2, UR7, R3.reuse ;  /* 0x00000007020a7c19 */ /* 0x100fe40008001203 */
[----:B------:R-:W-:Y:S01]  /*13c50*/  SHF.R.U32.HI R3, RZ, UR7, R3 ;  /* 0x00000007ff037c19 */ /* 0x000fe20008011603 */
[----:B------:R-:W-:-:S03]  /*13c60*/  ULDC UR7, c[0x0][0x608] ;  /* 0x0001820000077ab9 */ /* 0x000fc60000000800 */
[--C-:B------:R-:W-:Y:S02]  /*13c70*/  SHF.R.U64 R12, R10, UR7, R3.reuse ;  /* 0x000000070a0c7c19 */ /* 0x100fe40008001203 */
[----:B------:R-:W-:Y:S01]  /*13c80*/  SHF.R.U32.HI R3, RZ, UR7, R3 ;  /* 0x00000007ff037c19 */ /* 0x000fe20008011603 */
[----:B------:R-:W-:-:S03]  /*13c90*/  ULDC UR7, c[0x0][0x658] ;  /* 0x0001960000077ab9 */ /* 0x000fc60000000800 */
[--C-:B------:R-:W-:Y:S02]  /*13ca0*/  SHF.R.U64 R11, R12, UR7, R3.reuse ;  /* 0x000000070c0b7c19 */ /* 0x100fe40008001203 */
[----:B------:R-:W-:-:S03]  /*13cb0*/  SHF.R.U32.HI R13, RZ, UR7, R3 ;  /* 0x00000007ff0d7c19 */ /* 0x000fc60008011603 */
[----:B------:R-:W-:Y:S02]  /*13cc0*/  IMAD.MOV.U32 R2, RZ, RZ, R11 ;  /* 0x000000ffff027224 */ /* 0x000fe400078e000b */
[----:B------:R-:W-:Y:S01]  /*13cd0*/  IMAD.MOV.U32 R3, RZ, RZ, R13 ;  /* 0x000000ffff037224 */ /* 0x000fe200078e000d */
[----:B------:R-:W-:Y:S06]  /*13ce0*/  @!P1 BRA `(.L_x_561) ;  /* 0x0000000000289947 */ /* 0x000fec0003800000 */
        /* <DEDUP_REMOVED lines=10> */
.L_x_561:
[----:B------:R-:W-:Y:S01]  /*13d90*/  ULDC UR7, c[0x0][0x648] ;  /* 0x0001920000077ab9 */ /* 0x000fe20000000800 */
[----:B------:R-:W-:Y:S01]  /*13da0*/  LOP3.LUT R12, R12, UR6, RZ, 0xc0, !PT ;  /* 0x000000060c0c7c12 */ /* 0x000fe2000f8ec0ff */
[----:B------:R-:W-:Y:S01]  /*13db0*/  UISETP.NE.AND UP0, UPT, UR46, URZ, UPT ;  /* 0x0000003f2e00728c */ /* 0x000fe2000bf05270 */
[----:B------:R-:W-:Y:S01]  /*13dc0*/  SHF.R.U64 R3, R2, UR7, R3 ;  /* 0x0000000702037c19 */ /* 0x000fe20008001203 */
[----:B------:R-:W-:Y:S01]  /*13dd0*/  ULDC UR7, c[0x0][0x638] ;  /* 0x00018e0000077ab9 */ /* 0x000fe20000000800 */
[----:B------:R-:W-:Y:S02]  /*13de0*/  LOP3.LUT R4, R10, UR4, RZ, 0xc0, !PT ;  /* 0x000000040a047c12 */ /* 0x000fe4000f8ec0ff */
[C---:B------:R-:W-:Y:S01]  /*13df0*/  IADD3 R2, -R3.reuse, RZ, RZ ;  /* 0x000000ff03027210 */ /* 0x040fe20007ffe1ff */
[----:B------:R-:W-:Y:S01]  /*13e00*/  IMAD R12, R3, UR5, R12 ;  /* 0x00000005030c7c24 */ /* 0x000fe2000f8e020c */
[----:B------:R-:W-:Y:S02]  /*13e10*/  PLOP3.LUT P1, PT, PT, PT, UP0, 0x40, 0x0 ;  /* 0x000000000000781c */ /* 0x000fe40003f2e808 */
[----:B------:R-:W-:Y:S01]  /*13e20*/  PLOP3.LUT P2, PT, PT, PT, UP0, 0x40, 0x0 ;  /* 0x000000000000781c */ /* 0x000fe20003f4e808 */
[----:B------:R-:W-:Y:S01]  /*13e30*/  IMAD R11, R2, UR7, R11 ;  /* 0x00000007020b7c24 */ /* 0x000fe2000f8e020b */
[----:B------:R-:W-:-:S02]  /*13e40*/  ULDC UR7, c[0x0][0x610] ;  /* 0x0001840000077ab9 */ /* 0x000fc40000000800 */
[----:B------:R-:W-:Y:S01]  /*13e50*/  IMAD R7, R12, UR7, R7 ;  /* 0x000000070c077c24 */ /* 0x000fe2000f8e0207 */
[----:B------:R-:W-:Y:S02]  /*13e60*/  ULDC UR7, c[0x0][0x600] ;  /* 0x0001800000077ab9 */ /* 0x000fe40000000800 */
[----:B------:R-:W-:-:S05]  /*13e70*/  IMAD R4, R11, UR7, R4 ;  /* 0x000000070b047c24 */ /* 0x000fca000f8e0204 */
[----:B------:R-:W-:Y:S02]  /*13e80*/  SEL R2, R4, R7, P1 ;  /* 0x0000000704027207 */ /* 0x000fe40000800000 */
[----:B------:R-:W-:Y:S01]  /*13e90*/  SEL R3, R7, R4, P2 ;  /* 0x0000000407037207 */ /* 0x000fe20001000000 */
[----:B------:R-:W-:-:S07]  /*13ea0*/  IMAD.MOV.U32 R4, RZ, RZ, 0x1 ;  /* 0x00000001ff047424 */ /* 0x000fce00078e00ff */
.L_x_559:
[----:B------:R-:W-:Y:S05]  /*13eb0*/  BSYNC B1 ;  /* 0x0000000000017941 */ /* 0x000fea0003800000 */
.L_x_558:
[----:B------:R-:W-:-:S13]  /*13ec0*/  LOP3.LUT P1, RZ, R4, 0xff, RZ, 0xc0, !PT ;  /* 0x000000ff04ff7812 */ /* 0x000fda000782c0ff */
[----:B------:R-:W-:Y:S05]  /*13ed0*/  @P1 BRA `(.L_x_562) ;  /* 0xfffffff400241947 */ /* 0x000fea000383ffff */
[----:B------:R-:W-:Y:S05]  /*13ee0*/  BSYNC B0 ;  /* 0x0000000000007941 */ /* 0x000fea0003800000 */
.L_x_550:
[----:B------:R-:W-:-:S03]  /*13ef0*/  UMOV UR7, 0xffffffff ;  /* 0xffffffff00077882 */ /* 0x000fc60000000000 */
[----:B------:R-:W-:Y:S05]  /*13f00*/  BRA.DIV UR7, `(.L_x_563) ;  /* 0x0000000207d07947 */ /* 0x000fea000b800000 */
[----:B------:R-:W-:-:S13]  /*13f10*/  ELECT P6, URZ, PT ;  /* 0x00000000003f782f */ /* 0x000fda00038c0000 */
.L_x_575:
[----:B------:R-:W-:Y:S04]  /*13f20*/  BSSY B0, `(.L_x_564) ;  /* 0x000001a000007945 */ /* 0x000fe80003800000 */
[----:B------:R-:W-:Y:S05]  /*13f30*/  @!P6 BRA `(.L_x_565) ;  /* 0x000000000060e947 */ /* 0x000fea0003800000 */
[----:B------:R-:W-:-:S04]  /*13f40*/  ULOP3.LUT UR7, UR40, 0x2, URZ, 0xfc, !UPT ;  /* 0x0000000228077892 */ /* 0x000fc8000f8efc3f */
[----:B------:R-:W-:-:S06]  /*13f50*/  UISETP.NE.AND UP0, UPT, UR7, 0x3, UPT ;  /* 0x000000030700788c */ /* 0x000fcc000bf05270 */
[----:B------:R-:W-:-:S13]  /*13f60*/  PLOP3.LUT P0, PT, PT, PT, UP0, 0x80, 0x0 ;  /* 0x000000000000781c */ /* 0x000fda0003f0f008 */
[----:B------:R-:W-:Y:S05]  /*13f70*/  @!P0 BRA `(.L_x_566) ;  /* 0x0000000000048947 */ /* 0x000fea0003800000 */
[----:B------:R-:W-:Y:S01]  /*13f80*/  BPT.TRAP 0x1 ;  /* 0x000000040000795c */ /* 0x000fe20000300000 */
.L_x_566:
[----:B------:R-:W0:Y:S01]  /*13f90*/  S2R R3, SR_CgaCtaId ;  /* 0x0000000000037919 */ /* 0x000e220000008800 */
[----:B------:R-:W-:-:S04]  /*13fa0*/  MOV R2, 0x400 ;  /* 0x0000040000027802 */ /* 0x000fc80000000f00 */
[----:B0-----:R-:W-:Y:S02]  /*13fb0*/  LEA R3, R3, R2, 0x18 ;  /* 0x0000000203037211 */ /* 0x001fe400078ec0ff */
[----:B------:R-:W-:-:S03]  /*13fc0*/  SHF.L.U32 R2, R0, 0x1f, RZ ;  /* 0x0000001f00027819 */ /* 0x000fc600000006ff */
[----:B------:R-:W-:-:S05]  /*13fd0*/  VIADD R3, R3, 0x10 ;  /* 0x0000001003037836 */ /* 0x000fca0000000000 */
[----:B------:R-:W-:-:S04]  /*13fe0*/  LEA R5, R6, R3, 0x3 ;  /* 0x0000000306057211 */ /* 0x000fc800078e18ff */
[----:B------:R-:W0:Y:S02]  /*13ff0*/  SYNCS.PHASECHK.TRANS64.TRYWAIT P0, [R5+URZ], R2 ;  /* 0x00000002050075a7 */ /* 0x000e24000800017f */
[----:B0-----:R-:W-:Y:S05]  /*14000*/  @!P0 BRA `(.L_x_567) ;  /* 0x0000000000b08947 */ /* 0x001fea0003800000 */
.L_x_576:
[----:B------:R-:W-:-:S05]  /*14010*/  VIADD R6, R6, 0x1 ;  /* 0x0000000106067836 */ /* 0x000fca0000000000 */
[----:B------:R-:W-:-:S04]  /*14020*/  ISETP.NE.AND P0, PT, R6, 0x2, PT ;  /* 0x000000020600780c */ /* 0x000fc80003f05270 */
[----:B0-----:R-:W-:Y:S02]  /*14030*/  SEL R5, RZ, 0x1, P0 ;  /* 0x00000001ff057807 */ /* 0x001fe40000000000 */
[----:B------:R-:W-:Y:S02]  /*14040*/  SEL R6, R6, RZ, P0 ;  /* 0x000000ff06067207 */ /* 0x000fe40000000000 */
[----:B------:R-:W-:-:S03]  /*14050*/  LOP3.LUT R0, R0, R5, RZ, 0x3c, !PT ;  /* 0x0000000500007212 */ /* 0x000fc600078e3cff */
[----:B------:R-:W-:Y:S01]  /*14060*/  IMAD R3, R6, 0x8, R3 ;  /* 0x0000000806037824 */ /* 0x000fe200078e0203 */
[----:B------:R-:W-:-:S07]  /*14070*/  SHF.L.U32 R0, R0, 0x1f, RZ ;  /* 0x0000001f00007819 */ /* 0x000fce00000006ff */
.L_x_568:
[----:B0-----:R0:W1:Y:S02]  /*14080*/  SYNCS.PHASECHK.TRANS64.TRYWAIT P0, [R3+URZ], R0 ;  /* 0x00000000030075a7 */ /* 0x001064000800017f */
[----:B-1----:R-:W-:Y:S05]  /*14090*/  @!P0 NANOSLEEP.SYNCS 0x989680 ;  /* 0x009896800000895d */ /* 0x002fea0003900000 */
[----:B------:R-:W1:Y:S02]  /*140a0*/  @!P0 SYNCS.PHASECHK.TRANS64 P0, [R3+URZ], R0 ;  /* 0x00000000030085a7 */ /* 0x000e64000800007f */
[----:B-1----:R-:W-:Y:S05]  /*140b0*/  @!P0 BRA `(.L_x_568) ;  /* 0xfffffffc00f08947 */ /* 0x002fea000383ffff */
.L_x_565:
[----:B------:R-:W-:Y:S05]  /*140c0*/  BSYNC B0 ;  /* 0x0000000000007941 */ /* 0x000fea0003800000 */
.L_x_564:
[----:B------:R-:W-:Y:S05]  /*140d0*/  EXIT ;  /* 0x000000000000794d */ /* 0x000fea0003800000 */
.L_x_17:
[----:B-1----:R1:W3:Y:S02]  /*140e0*/  SYNCS.PHASECHK.TRANS64.TRYWAIT P1, [R3+URZ], R2 ;  /* 0x00000002030075a7 */ /* 0x0022e4000802017f */
[----:B---3--:R-:W-:Y:S05]  /*140f0*/  @!P1 NANOSLEEP.SYNCS 0x989680 ;  /* 0x009896800000995d */ /* 0x008fea0003900000 */
[----:B------:R-:W3:Y:S02]  /*14100*/  @!P1 SYNCS.PHASECHK.TRANS64 P1, [R3+URZ], R2 ;  /* 0x00000002030095a7 */ /* 0x000ee4000802007f */
[----:B---3--:R-:W-:Y:S05]  /*14110*/  @!P1 BRA `(.L_x_17) ;  /* 0xfffffffc00f09947 */ /* 0x008fea000383ffff */
[----:B------:R-:W-:Y:S05]  /*14120*/  BRA `(.L_x_16) ;  /* 0xfffffed000c07947 */ /* 0x000fea000383ffff */
.L_x_22:
[----:B-1----:R1:W2:Y:S02]  /*14130*/  SYNCS.PHASECHK.TRANS64.TRYWAIT P1, [R4+URZ], R5 ;  /* 0x00000005040075a7 */ /* 0x0022a4000802017f */
[----:B--2---:R-:W-:Y:S05]  /*14140*/  @!P1 NANOSLEEP.SYNCS 0x989680 ;  /* 0x009896800000995d */ /* 0x004fea0003900000 */
[----:B------:R-:W2:Y:S02]  /*14150*/  @!P1 SYNCS.PHASECHK.TRANS64 P1, [R4+URZ], R5 ;  /* 0x00000005040095a7 */ /* 0x000ea4000802007f */
[----:B--2---:R-:W-:Y:S05]  /*14160*/  @!P1 BRA `(.L_x_22) ;  /* 0xfffffffc00f09947 */ /* 0x004fea000383ffff */
[----:B------:R-:W-:Y:S05]  /*14170*/  BRA `(.L_x_21) ;  /* 0xfffffee800107947 */ /* 0x000fea000383ffff */
.L_x_551:
[----:B------:R-:W-:Y:S01]  /*14180*/  BSSY B1, `(.L_x_569) ;  /* 0x0000006000017945 */ /* 0x000fe20003800000 */
[----:B------:R-:W-:-:S07]  /*14190*/  MOV R15, 0xffffffff ;  /* 0xffffffff000f7802 */ /* 0x000fce0000000f00 */
[----:B------:R-:W-:Y:S05]  /*141a0*/  WARPSYNC.COLLECTIVE R15, `(.L_x_570) ;  /* 0x000000000f0c7348 */ /* 0x000fea0003c00000 */
[----:B------:R-:W-:Y:S02]  /*141b0*/  ELECT P6, UR62, PT ;  /* 0x00000000003e782f */ /* 0x000fe400038c0000 */
[----:B------:R-:W-:Y:S01]  /*141c0*/  MOV R14, UR62 ;  /* 0x0000003e000e7c02 */ /* 0x000fe20008000f00 */
[----:B------:R-:W-:Y:S10]  /*141d0*/  ENDCOLLECTIVE ;  /* 0x000000000000791b */ /* 0x000ff40003800000 */
.L_x_570:
[----:B------:R-:W-:Y:S05]  /*141e0*/  BSYNC B1 ;  /* 0x0000000000017941 */ /* 0x000fea0003800000 */
.L_x_569:
[----:B------:R-:W-:Y:S05]  /*141f0*/  BRA `(.L_x_571) ;  /* 0xfffffff000687947 */ /* 0x000fea000383ffff */
.L_x_554:
[----:B0-----:R0:W1:Y:S02]  /*14200*/  SYNCS.PHASECHK.TRANS64.TRYWAIT P1, [R10+URZ+0x10], R5 ;  /* 0x000010050a0075a7 */ /* 0x001064000802017f */
[----:B-1----:R-:W-:Y:S05]  /*14210*/  @!P1 NANOSLEEP.SYNCS 0x989680 ;  /* 0x009896800000995d */ /* 0x002fea0003900000 */
[----:B------:R-:W1:Y:S02]  /*14220*/  @!P1 SYNCS.PHASECHK.TRANS64 P1, [R10+URZ+0x10], R5 ;  /* 0x000010050a0095a7 */ /* 0x000e64000802007f */
[----:B-1----:R-:W-:Y:S05]  /*14230*/  @!P1 BRA `(.L_x_554) ;  /* 0xfffffffc00f09947 */ /* 0x002fea000383ffff */
[----:B------:R-:W-:Y:S05]  /*14240*/  BRA `(.L_x_572) ;  /* 0xfffffff0009c7947 */ /* 0x000fea000383ffff */
.L_x_563:
[----:B------:R-:W-:Y:S01]  /*14250*/  BSSY B0, `(.L_x_573) ;  /* 0x0000006000007945 */ /* 0x000fe20003800000 */
[----:B------:R-:W-:-:S07]  /*14260*/  IMAD.MOV.U32 R15, RZ, RZ, -0x1 ;  /* 0xffffffffff0f7424 */ /* 0x000fce00078e00ff */
[----:B------:R-:W-:Y:S05]  /*14270*/  WARPSYNC.COLLECTIVE R15, `(.L_x_574) ;  /* 0x000000000f0c7348 */ /* 0x000fea0003c00000 */
[----:B------:R-:W-:Y:S02]  /*14280*/  ELECT P6, UR62, PT ;  /* 0x00000000003e782f */ /* 0x000fe400038c0000 */
[----:B------:R-:W-:Y:S01]  /*14290*/  MOV R14, UR62 ;  /* 0x0000003e000e7c02 */ /* 0x000fe20008000f00 */
[----:B------:R-:W-:Y:S10]  /*142a0*/  ENDCOLLECTIVE ;  /* 0x000000000000791b */ /* 0x000ff40003800000 */
.L_x_574:
[----:B------:R-:W-:Y:S05]  /*142b0*/  BSYNC B0 ;  /* 0x0000000000007941 */ /* 0x000fea0003800000 */
.L_x_573:
[----:B------:R-:W-:Y:S05]  /*142c0*/  BRA `(.L_x_575) ;  /* 0xfffffffc00147947 */ /* 0x000fea000383ffff */
.L_x_567:
[----:B0-----:R0:W1:Y:S02]  /*142d0*/  SYNCS.PHASECHK.TRANS64.TRYWAIT P0, [R5+URZ], R2 ;  /* 0x00000002050075a7 */ /* 0x001064000800017f */
[----:B-1----:R-:W-:Y:S05]  /*142e0*/  @!P0 NANOSLEEP.SYNCS 0x989680 ;  /* 0x009896800000895d */ /* 0x002fea0003900000 */
[----:B------:R-:W1:Y:S02]  /*142f0*/  @!P0 SYNCS.PHASECHK.TRANS64 P0, [R5+URZ], R2 ;  /* 0x00000002050085a7 */ /* 0x000e64000800007f */
[----:B-1----:R-:W-:Y:S05]  /*14300*/  @!P0 BRA `(.L_x_567) ;  /* 0xfffffffc00f08947 */ /* 0x002fea000383ffff */
[----:B------:R-:W-:Y:S05]  /*14310*/  BRA `(.L_x_576) ;  /* 0xfffffffc003c7947 */ /* 0x000fea000383ffff */
.L_x_577:
[----:B------:R-:W-:-:S00]  /*14320*/  BRA `(.L_x_577) ;  /* 0xfffffffc00fc7947 */ /* 0x000fc0000383ffff */
[----:B------:R-:W-:-:S00]  /*14330*/  NOP ;  /* 0x0000000000007918 */ /* 0x000fc00000000000 */
        /* <DEDUP_REMOVED lines=12> */
.L_x_578:


//--------------------- .nv.global.init           --------------------------
	.section	.nv.global.init,"aw",@progbits
.nv.global.init:
	.type		$str$22,@object
	.size		$str$22,($str$23 - $str$22)
$str$22:
        /*0000*/ 	.byte	0x6b, 0x5f, 0x74, 0x69, 0x6c, 0x65, 0x5f, 0x63, 0x6f, 0x75, 0x6e, 0x74, 0x20, 0x3e, 0x3d, 0x20
        /*0010*/ 	.byte	0x31, 0x00
	.type		$str$23,@object
	.size		$str$23,(__unnamed_1 - $str$23)
$str$23:
        /*0012*/ 	.byte	0x2f, 0x74, 0x6d, 0x70, 0x2f, 0x63, 0x75, 0x74, 0x6c, 0x61, 0x73, 0x73, 0x5f, 0x73, 0x77, 0x65
        /*0022*/ 	.byte	0x65, 0x70, 0x5f, 0x73, 0x72, 0x63, 0x2f, 0x69, 0x6e, 0x63, 0x6c, 0x75, 0x64, 0x65, 0x2f, 0x63
        /*0032*/ 	.byte	0x75, 0x74, 0x6c, 0x61, 0x73, 0x73, 0x2f, 0x67, 0x65, 0x6d, 0x6d, 0x2f, 0x63, 0x6f, 0x6c, 0x6c
        /*0042*/ 	.byte	0x65, 0x63, 0x74, 0x69, 0x76, 0x65, 0x2f, 0x73, 0x6d, 0x39, 0x30, 0x5f, 0x6d, 0x6d, 0x61, 0x5f
        /*0052*/ 	.byte	0x74, 0x6d, 0x61, 0x5f, 0x67, 0x6d, 0x6d, 0x61, 0x5f, 0x73, 0x73, 0x5f, 0x77, 0x61, 0x72, 0x70
        /*0062*/ 	.byte	0x73, 0x70, 0x65, 0x63, 0x69, 0x61, 0x6c, 0x69, 0x7a, 0x65, 0x64, 0x2e, 0x68, 0x70, 0x70, 0x00
	.type		__unnamed_1,@object
	.size		__unnamed_1,(.L_0 - __unnamed_1)
__unnamed_1:
        /* <DEDUP_REMOVED lines=173> */
        /*0b42*/ 	.byte	0x5d, 0x00
.L_0:


//--------------------- .nv.shared._ZN7cutlass13device_kernelINS_4gemm6kernel13GemmUniversalIN4cute5tupleIJiiiiEEENS1_10collective13CollectiveMmaINS1_34MainloopSm90TmaGmmaWarpSpecializedILi2ENS5_IJNS4_1CILi1EEESB_SB_EEENS1_35KernelTmaWarpSpecializedCooperativeEEENS5_IJNSA_ILi256EEESF_NSA_ILi64EEEEEEaNS5_IJlSB_lEEEaSI_NS4_8TiledMMAINS4_8MMA_AtomIJNS4_4SM904GMMA27MMA_64x256x32_S32S8S8_SS_TNEEEENS4_6LayoutINS5_IJNSA_ILi2EEESB_SB_EEENS5_IJSB_NSA_ILi0EEESS_EEEEENS5_IJNS4_10UnderscoreESV_SV_EEEEENS4_13SM90_TMA_LOADENS4_14ComposedLayoutINS4_7SwizzleILi2ELi4ELi3EEENS4_18smem_ptr_flag_bitsILi8EEENSP_INS5_IJNSA_ILi8EEESG_EEENS5_IJSG_SB_EEEEEEEvNS4_8identityESY_S18_vS19_EENS_8epilogue10collective6detail29Sm90TmaWarpSpecializedAdapterINS1C_15DefaultEpilogueIaSI_SI_NS1B_6thread17LinearCombinationIaLi1EiiLNS1G_9ScaleType4KindE0ELNS_15FloatRoundStyleE2EaEENS1_15EpilogueDefaultEEEEEvvEEEEvNT_6ParamsE --------------------------
	.section	.nv.shared._ZN7cutlass13device_kernelINS_4gemm6kernel13GemmUniversalIN4cute5tupleIJiiiiEEENS1_10collective13CollectiveMmaINS1_34MainloopSm90TmaGmmaWarpSpecializedILi2ENS5_IJNS4_1CILi1EEESB_SB_EEENS1_35KernelTmaWarpSpecializedCooperativeEEENS5_IJNSA_ILi256EEESF_NSA_ILi64EEEEEEaNS5_IJlSB_lEEEaSI_NS4_8TiledMMAINS4_8MMA_AtomIJNS4_4SM904GMMA27MMA_64x256x32_S32S8S8_SS_TNEEEENS4_6LayoutINS5_IJNSA_ILi2EEESB_SB_EEENS5_IJSB_NSA_ILi0EEESS_EEEEENS5_IJNS4_10UnderscoreESV_SV_EEEEENS4_13SM90_TMA_LOADENS4_14ComposedLayoutINS4_7SwizzleILi2ELi4ELi3EEENS4_18smem_ptr_flag_bitsILi8EEENSP_INS5_IJNSA_ILi8EEESG_EEENS5_IJSG_SB_EEEEEEEvNS4_8identityESY_S18_vS19_EENS_8epilogue10collective6detail29Sm90TmaWarpSpecializedAdapterINS1C_15DefaultEpilogueIaSI_SI_NS1B_6thread17LinearCombinationIaLi1EiiLNS1G_9ScaleType4KindE0ELNS_15FloatRoundStyleE2EaEENS1_15EpilogueDefaultEEEEEvvEEEEvNT_6ParamsE,"aw",@nobits
	.sectionflags	@""
	.align	16
	.zero		1024


//--------------------- .nv.shared.reserved.0     --------------------------
	.section	.nv.shared.reserved.0,"aw",@nobits
	.weak		__nv_reservedSMEM_offset_0_alias
	.size		__nv_reservedSMEM_offset_0_alias, 0, 0
	.other		__nv_reservedSMEM_offset_0_alias,@"STO_CUDA_RESERVED_SHARED STV_DEFAULT"
__nv_reservedSMEM_offset_0_alias:
	.zero		0


//--------------------- .nv.global                --------------------------
	.section	.nv.global,"aw",@nobits
.nv.global:
	.type		_ZN40_INTERNAL_2fb2127b_4_k_cu_f2d36504_317904cute1_E,@object
	.size		_ZN40_INTERNAL_2fb2127b_4_k_cu_f2d36504_317904cute1_E,(_ZN40_INTERNAL_2fb2127b_4_k_cu_f2d36504_317904cuda3std3__45__cpo6cbeginE - _ZN40_INTERNAL_2fb2127b_4_k_cu_f2d36504_317904cute1_E)
_ZN40_INTERNAL_2fb2127b_4_k_cu_f2d36504_317904cute1_E:
	.zero		1
	.type		_ZN40_INTERNAL_2fb2127b_4_k_cu_f2d36504_317904cuda3std3__45__cpo6cbeginE,@object
	.size		_ZN40_INTERNAL_2fb2127b_4_k_cu_f2d36504_317904cuda3std3__45__cpo6cbeginE,(_ZN40_INTERNAL_2fb2127b_4_k_cu_f2d36504_317904cuda3std3__48in_placeE - _ZN40_INTERNAL_2fb2127b_4_k_cu_f2d36504_317904cuda3std3__45__cpo6cbeginE)
_ZN40_INTERNAL_2fb2127b_4_k_cu_f2d36504_317904cuda3std3__45__cpo6cbeginE:
	.zero		1
	.type		_ZN40_INTERNAL_2fb2127b_4_k_cu_f2d36504_317904cuda3std3__48in_placeE,@object
	.size		_ZN40_INTERNAL_2fb2127b_4_k_cu_f2d36504_317904cuda3std3__48in_placeE,(_ZN40_INTERNAL_2fb2127b_4_k_cu_f2d36504_317904cuda3std6ranges3__45__cpo9iter_moveE - _ZN40_INTERNAL_2fb2127b_4_k_cu_f2d36504_317904cuda3std3__48in_placeE)
_ZN40_INTERNAL_2fb2127b_4_k_cu_f2d36504_317904cuda3std3__48in_placeE:
	.zero		1
	.type		_ZN40_INTERNAL_2fb2127b_4_k_cu_f2d36504_317904cuda3std6ranges3__45__cpo9iter_moveE,@object
	.size		_ZN40_INTERNAL_2fb2127b_4_k_cu_f2d36504_317904cuda3std6ranges3__45__cpo9iter_moveE,(_ZN40_INTERNAL_2fb2127b_4_k_cu_f2d36504_317904cuda3std3__45__cpo5beginE - _ZN40_INTERNAL_2fb2127b_4_k_cu_f2d36504_317904cuda3std6ranges3__45__cpo9iter_moveE)
_ZN40_INTERNAL_2fb2127b_4_k_cu_f2d36504_317904cuda3std6ranges3__45__cpo9iter_moveE:
	.zero		1
	.type		_ZN40_INTERNAL_2fb2127b_4_k_cu_f2d36504_317904cuda3std3__45__cpo5beginE,@object
	.size		_ZN40_INTERNAL_2fb2127b_4_k_cu_f2d36504_317904cuda3std3__45__cpo5beginE,(_ZN40_INTERNAL_2fb2127b_4_k_cu_f2d36504_317904cuda3std3__442_GLOBAL__N__2fb2127b_4_k_cu_f2d36504_317906ignoreE - _ZN40_INTERNAL_2fb2127b_4_k_cu_f2d36504_317904cuda3std3__45__cpo5beginE)
_ZN40_INTERNAL_2fb2127b_4_k_cu_f2d36504_317904cuda3std3__45__cpo5beginE:
	.zero		1
	.type		_ZN40_INTERNAL_2fb2127b_4_k_cu_f2d36504_317904cuda3std3__442_GLOBAL__N__2fb2127b_4_k_cu_f2d36504_317906ignoreE,@object
	.size		_ZN40_INTERNAL_2fb2127b_4_k_cu_f2d36504_317904cuda3std3__442_GLOBAL__N__2fb2127b_4_k_cu_f2d36504_317906ignoreE,(_ZN40_INTERNAL_2fb2127b_4_k_cu_f2d36504_317904cute7productE - _ZN40_INTERNAL_2fb2127b_4_k_cu_f2d36504_317904cuda3std3__442_GLOBAL__N__2fb2127b_4_k_cu_f2d36504_317906ignoreE)
_ZN40_INTERNAL_2fb2127b_4_k_cu_f2d36504_317904cuda3std3__442_GLOBAL__N__2fb2127b_4_k_cu_f2d36504_317906ignoreE:
	.zero		1
	.type		_ZN40_INTERNAL_2fb2127b_4_k_cu_f2d36504_317904cute7productE,@object
	.size		_ZN40_INTERNAL_2fb2127b_4_k_cu_f2d36504_317904cute7productE,(_ZN40_INTERNAL_2fb2127b_4_k_cu_f2d36504_317904cuda3std3__45__cpo3endE - _ZN40_INTERNAL_2fb2127b_4_k_cu_f2d36504_317904cute7productE)
_ZN40_INTERNAL_2fb2127b_4_k_cu_f2d36504_317904cute7productE:
	.zero		1
	.type		_ZN40_INTERNAL_2fb2127b_4_k_cu_f2d36504_317904cuda3std3__45__cpo3endE,@object
	.size		_ZN40_INTERNAL_2fb2127b_4_k_cu_f2d36504_317904cuda3std3__45__cpo3endE,(_ZN40_INTERNAL_2fb2127b_4_k_cu_f2d36504_317904cuda3std3__419piecewise_constructE - _ZN40_INTERNAL_2fb2127b_4_k_cu_f2d36504_317904cuda3std3__45__cpo3endE)
_ZN40_INTERNAL_2fb2127b_4_k_cu_f2d36504_317904cuda3std3__45__cpo3endE:
	.zero		1
	.type		_ZN40_INTERNAL_2fb2127b_4_k_cu_f2d36504_317904cuda3std3__419piecewise_constructE,@object
	.size		_ZN40_INTERNAL_2fb2127b_4_k_cu_f2d36504_317904cuda3std3__419piecewise_constructE,(_ZN40_INTERNAL_2fb2127b_4_k_cu_f2d36504_317904cuda3std3__45__cpo4cendE - _ZN40_INTERNAL_2fb2127b_4_k_cu_f2d36504_317904cuda3std3__419piecewise_constructE)
_ZN40_INTERNAL_2fb2127b_4_k_cu_f2d36504_317904cuda3std3__419piecewise_constructE:
	.zero		1
	.type		_ZN40_INTERNAL_2fb2127b_4_k_cu_f2d36504_317904cuda3std3__45__cpo4cendE,@object
	.size		_ZN40_INTERNAL_2fb2127b_4_k_cu_f2d36504_317904cuda3std3__45__cpo4cendE,(_ZN40_INTERNAL_2fb2127b_4_k_cu_f2d36504_317904cuda3std6ranges3__45__cpo4swapE - _ZN40_INTERNAL_2fb2127b_4_k_cu_f2d36504_317904cuda3std3__45__cpo4cendE)
_ZN40_INTERNAL_2fb2127b_4_k_cu_f2d36504_317904cuda3std3__45__cpo4cendE:
	.zero		1
	.type		_ZN40_INTERNAL_2fb2127b_4_k_cu_f2d36504_317904cuda3std6ranges3__45__cpo4swapE,@object
	.size		_ZN40_INTERNAL_2fb2127b_4_k_cu_f2d36504_317904cuda3std6ranges3__45__cpo4swapE,(.L_8 - _ZN40_INTERNAL_2fb2127b_4_k_cu_f2d36504_317904cuda3std6ranges3__45__cpo4swapE)
_ZN40_INTERNAL_2fb2127b_4_k_cu_f2d36504_317904cuda3std6ranges3__45__cpo4swapE:
	.zero		1
.L_8:


//--------------------- .nv.constant0._ZN7cutlass13device_kernelINS_4gemm6kernel13GemmUniversalIN4cute5tupleIJiiiiEEENS1_10collective13CollectiveMmaINS1_34MainloopSm90TmaGmmaWarpSpecializedILi2ENS5_IJNS4_1CILi1EEESB_SB_EEENS1_35KernelTmaWarpSpecializedCooperativeEEENS5_IJNSA_ILi256EEESF_NSA_ILi64EEEEEEaNS5_IJlSB_lEEEaSI_NS4_8TiledMMAINS4_8MMA_AtomIJNS4_4SM904GMMA27MMA_64x256x32_S32S8S8_SS_TNEEEENS4_6LayoutINS5_IJNSA_ILi2EEESB_SB_EEENS5_IJSB_NSA_ILi0EEESS_EEEEENS5_IJNS4_10UnderscoreESV_SV_EEEEENS4_13SM90_TMA_LOADENS4_14ComposedLayoutINS4_7SwizzleILi2ELi4ELi3EEENS4_18smem_ptr_flag_bitsILi8EEENSP_INS5_IJNSA_ILi8EEESG_EEENS5_IJSG_SB_EEEEEEEvNS4_8identityESY_S18_vS19_EENS_8epilogue10collective6detail29Sm90TmaWarpSpecializedAdapterINS1C_15DefaultEpilogueIaSI_SI_NS1B_6thread17LinearCombinationIaLi1EiiLNS1G_9ScaleType4KindE0ELNS_15FloatRoundStyleE2EaEENS1_15EpilogueDefaultEEEEEvvEEEEvNT_6ParamsE --------------------------
	.section	.nv.constant0._ZN7cutlass13device_kernelINS_4gemm6kernel13GemmUniversalIN4cute5tupleIJiiiiEEENS1_10collective13CollectiveMmaINS1_34MainloopSm90TmaGmmaWarpSpecializedILi2ENS5_IJNS4_1CILi1EEESB_SB_EEENS1_35KernelTmaWarpSpecializedCooperativeEEENS5_IJNSA_ILi256EEESF_NSA_ILi64EEEEEEaNS5_IJlSB_lEEEaSI_NS4_8TiledMMAINS4_8MMA_AtomIJNS4_4SM904GMMA27MMA_64x256x32_S32S8S8_SS_TNEEEENS4_6LayoutINS5_IJNSA_ILi2EEESB_SB_EEENS5_IJSB_NSA_ILi0EEESS_EEEEENS5_IJNS4_10UnderscoreESV_SV_EEEEENS4_13SM90_TMA_LOADENS4_14ComposedLayoutINS4_7SwizzleILi2ELi4ELi3EEENS4_18smem_ptr_flag_bitsILi8EEENSP_INS5_IJNSA_ILi8EEESG_EEENS5_IJSG_SB_EEEEEEEvNS4_8identityESY_S18_vS19_EENS_8epilogue10collective6detail29Sm90TmaWarpSpecializedAdapterINS1C_15DefaultEpilogueIaSI_SI_NS1B_6thread17LinearCombinationIaLi1EiiLNS1G_9ScaleType4KindE0ELNS_15FloatRoundStyleE2EaEENS1_15EpilogueDefaultEEEEEvvEEEEvNT_6ParamsE,"a",@progbits
	.sectionflags	@""
	.align	4
.nv.constant0._ZN7cutlass13device_kernelINS_4gemm6kernel13GemmUniversalIN4cute5tupleIJiiiiEEENS1_10collective13CollectiveMmaINS1_34MainloopSm90TmaGmmaWarpSpecializedILi2ENS5_IJNS4_1CILi1EEESB_SB_EEENS1_35KernelTmaWarpSpecializedCooperativeEEENS5_IJNSA_ILi256EEESF_NSA_ILi64EEEEEEaNS5_IJlSB_lEEEaSI_NS4_8TiledMMAINS4_8MMA_AtomIJNS4_4SM904GMMA27MMA_64x256x32_S32S8S8_SS_TNEEEENS4_6LayoutINS5_IJNSA_ILi2EEESB_SB_EEENS5_IJSB_NSA_ILi0EEESS_EEEEENS5_IJNS4_10UnderscoreESV_SV_EEEEENS4_13SM90_TMA_LOADENS4_14ComposedLayoutINS4_7SwizzleILi2ELi4ELi3EEENS4_18smem_ptr_flag_bitsILi8EEENSP_INS5_IJNSA_ILi8EEESG_EEENS5_IJSG_SB_EEEEEEEvNS4_8identityESY_S18_vS19_EENS_8epilogue10collective6detail29Sm90TmaWarpSpecializedAdapterINS1C_15DefaultEpilogueIaSI_SI_NS1B_6thread17LinearCombinationIaLi1EiiLNS1G_9ScaleType4KindE0ELNS_15FloatRoundStyleE2EaEENS1_15EpilogueDefaultEEEEEvvEEEEvNT_6ParamsE:
	.zero		1664


//--------------------- SYMBOLS --------------------------

	.type		.nv.reservedSmem.offset0,@object
	.size		.nv.reservedSmem.offset0,0x4
	.type		__assertfail,@function
